	.headerflags	@"EF_CUDA_TEXMODE_UNIFIED EF_CUDA_64BIT_ADDRESS EF_CUDA_ACCELERATORS EF_CUDA_SM90 EF_CUDA_VIRTUAL_SM(EF_CUDA_SM90)"
	.elftype	@"ET_EXEC"


//--------------------- .nv.info                  --------------------------
	.section	.nv.info,"",@"SHT_CUDA_INFO"
	.align	4


	//----- nvinfo : EIATTR_REGCOUNT
	.align		4
        /*0000*/ 	.byte	0x04, 0x2f
        /*0002*/ 	.short	(.L_26 - .L_25)
	.align		4
.L_25:
        /*0004*/ 	.word	index@(triton_poi_fused_grid_sampler_2d_1)
        /*0008*/ 	.word	0x00000030


	//----- nvinfo : EIATTR_MIN_STACK_SIZE
	.align		4
.L_26:
        /*000c*/ 	.byte	0x04, 0x12
        /*000e*/ 	.short	(.L_28 - .L_27)
	.align		4
.L_27:
        /*0010*/ 	.word	index@(triton_poi_fused_grid_sampler_2d_1)
        /*0014*/ 	.word	0x00000000


	//----- nvinfo : EIATTR_FRAME_SIZE
	.align		4
.L_28:
        /*0018*/ 	.byte	0x04, 0x11
        /*001a*/ 	.short	(.L_30 - .L_29)
	.align		4
.L_29:
        /*001c*/ 	.word	index@(triton_poi_fused_grid_sampler_2d_1)
        /*0020*/ 	.word	0x00000000


	//----- nvinfo : EIATTR_MIN_STACK_SIZE
	.align		4
.L_30:
        /*0024*/ 	.byte	0x04, 0x12
        /*0026*/ 	.short	(.L_32 - .L_31)
	.align		4
.L_31:
        /*0028*/ 	.word	index@(triton_poi_fused_grid_sampler_2d_1)
        /*002c*/ 	.word	0x00000000
.L_32:


//--------------------- .nv.info.triton_poi_fused_grid_sampler_2d_1 --------------------------
	.section	.nv.info.triton_poi_fused_grid_sampler_2d_1,"",@"SHT_CUDA_INFO"
	.sectionflags	@""
	.align	4


	//----- nvinfo : EIATTR_CUDA_API_VERSION
	.align		4
        /*0000*/ 	.byte	0x04, 0x37
        /*0002*/ 	.short	(.L_34 - .L_33)
.L_33:
        /*0004*/ 	.word	0x0000007c


	//----- nvinfo : EIATTR_KPARAM_INFO
	.align		4
.L_34:
        /*0008*/ 	.byte	0x04, 0x17
        /*000a*/ 	.short	(.L_36 - .L_35)
.L_35:
        /*000c*/ 	.word	0x00000000
        /*0010*/ 	.short	0x0003
        /*0012*/ 	.short	0x0018
        /*0014*/ 	.byte	0x00, 0xf0, 0x11, 0x00


	//----- nvinfo : EIATTR_KPARAM_INFO
	.align		4
.L_36:
        /*0018*/ 	.byte	0x04, 0x17
        /*001a*/ 	.short	(.L_38 - .L_37)
.L_37:
        /*001c*/ 	.word	0x00000000
        /*0020*/ 	.short	0x0002
        /*0022*/ 	.short	0x0010
        /*0024*/ 	.byte	0x00, 0xf4, 0x21, 0x00


	//----- nvinfo : EIATTR_KPARAM_INFO
	.align		4
.L_38:
        /*0028*/ 	.byte	0x04, 0x17
        /*002a*/ 	.short	(.L_40 - .L_39)
.L_39:
        /*002c*/ 	.word	0x00000000
        /*0030*/ 	.short	0x0001
        /*0032*/ 	.short	0x0008
        /*0034*/ 	.byte	0x00, 0xf4, 0x21, 0x00


	//----- nvinfo : EIATTR_KPARAM_INFO
	.align		4
.L_40:
        /*0038*/ 	.byte	0x04, 0x17
        /*003a*/ 	.short	(.L_42 - .L_41)
.L_41:
        /*003c*/ 	.word	0x00000000
        /*0040*/ 	.short	0x0000
        /*0042*/ 	.short	0x0000
        /*0044*/ 	.byte	0x00, 0xf4, 0x21, 0x00


	//----- nvinfo : EIATTR_SPARSE_MMA_MASK
	.align		4
.L_42:
        /*0048*/ 	.byte	0x03, 0x50
        /*004a*/ 	.short	0x0000


	//----- nvinfo : EIATTR_MAXREG_COUNT
	.align		4
        /*004c*/ 	.byte	0x03, 0x1b
        /*004e*/ 	.short	0x00ff


	//----- nvinfo : EIATTR_EXTERNS
	.align		4
        /*0050*/ 	.byte	0x04, 0x0f
        /*0052*/ 	.short	(.L_44 - .L_43)


	//   ....[0]....
	.align		4
.L_43:
        /*0054*/ 	.word	index@(__assertfail)


	//----- nvinfo : EIATTR_SYSCALL_OFFSETS
	.align		4
.L_44:
        /*0058*/ 	.byte	0x04, 0x46
        /*005a*/ 	.short	(.L_46 - .L_45)


	//   ....[0]....
.L_45:
        /*005c*/ 	.word	0x000017d0


	//   ....[1]....
        /*0060*/ 	.word	0x00001a20


	//   ....[2]....
        /*0064*/ 	.word	0x00001de0


	//   ....[3]....
        /*0068*/ 	.word	0x00002050


	//   ....[4]....
        /*006c*/ 	.word	0x00002490


	//   ....[5]....
        /*0070*/ 	.word	0x000026f0


	//   ....[6]....
        /*0074*/ 	.word	0x00002aa0


	//   ....[7]....
        /*0078*/ 	.word	0x00002d10


	//----- nvinfo : EIATTR_EXIT_INSTR_OFFSETS
	.align		4
.L_46:
        /*007c*/ 	.byte	0x04, 0x1c
        /*007e*/ 	.short	(.L_48 - .L_47)


	//   ....[0]....
.L_47:
        /*0080*/ 	.word	0x000030d0


	//   ....[1]....
        /*0084*/ 	.word	0x000030f0


	//----- nvinfo : EIATTR_REQNTID
	.align		4
.L_48:
        /*0088*/ 	.byte	0x04, 0x10
        /*008a*/ 	.short	(.L_50 - .L_49)
.L_49:
        /*008c*/ 	.word	0x00000080
        /*0090*/ 	.word	0x00000001
        /*0094*/ 	.word	0x00000001


	//----- nvinfo : EIATTR_CRS_STACK_SIZE
	.align		4
.L_50:
        /*0098*/ 	.byte	0x04, 0x1e
        /*009a*/ 	.short	(.L_52 - .L_51)
.L_51:
        /*009c*/ 	.word	0x00000000


	//----- nvinfo : EIATTR_CBANK_PARAM_SIZE
	.align		4
.L_52:
        /*00a0*/ 	.byte	0x03, 0x19
        /*00a2*/ 	.short	0x001c


	//----- nvinfo : EIATTR_PARAM_CBANK
	.align		4
        /*00a4*/ 	.byte	0x04, 0x0a
        /*00a6*/ 	.short	(.L_54 - .L_53)
	.align		4
.L_53:
        /*00a8*/ 	.word	index@(.nv.constant0.triton_poi_fused_grid_sampler_2d_1)
        /*00ac*/ 	.short	0x0210
        /*00ae*/ 	.short	0x001c


	//----- nvinfo : EIATTR_SW_WAR
	.align		4
.L_54:
        /*00b0*/ 	.byte	0x04, 0x36
        /*00b2*/ 	.short	(.L_56 - .L_55)
.L_55:
        /*00b4*/ 	.word	0x00000008
.L_56:


//--------------------- .nv.callgraph             --------------------------
	.section	.nv.callgraph,"",@"SHT_CUDA_CALLGRAPH"
	.align	4
	.sectionentsize	8
	.align		4
        /*0000*/ 	.word	0x00000000
	.align		4
        /*0004*/ 	.word	0xffffffff
	.align		4
        /*0008*/ 	.word	index@(triton_poi_fused_grid_sampler_2d_1)
	.align		4
        /*000c*/ 	.word	index@(__assertfail)
	.align		4
        /*0010*/ 	.word	0x00000000
	.align		4
        /*0014*/ 	.word	0xfffffffe
	.align		4
        /*0018*/ 	.word	0x00000000
	.align		4
        /*001c*/ 	.word	0xfffffffd
	.align		4
        /*0020*/ 	.word	0x00000000
	.align		4
        /*0024*/ 	.word	0xfffffffc


//--------------------- .nv.constant4             --------------------------
	.section	.nv.constant4,"a",@progbits
	.align	8
	.align		8
.nv.constant4:
        /*0000*/ 	.dword	__assertfail
	.align		8
        /*0008*/ 	.dword	assertFunc_7
	.align		8
        /*0010*/ 	.dword	assertFile_7
	.align		8
        /*0018*/ 	.dword	assertMessage_7
	.align		8
        /*0020*/ 	.dword	assertFunc_6
	.align		8
        /*0028*/ 	.dword	assertFile_6
	.align		8
        /*0030*/ 	.dword	assertMessage_6
	.align		8
        /*0038*/ 	.dword	assertFunc_5
	.align		8
        /*0040*/ 	.dword	assertFile_5
	.align		8
        /*0048*/ 	.dword	assertMessage_5
	.align		8
        /*0050*/ 	.dword	assertFunc_4
	.align		8
        /*0058*/ 	.dword	assertFile_4
	.align		8
        /*0060*/ 	.dword	assertMessage_4
	.align		8
        /*0068*/ 	.dword	assertFunc_3
	.align		8
        /*0070*/ 	.dword	assertFile_3
	.align		8
        /*0078*/ 	.dword	assertMessage_3
	.align		8
        /*0080*/ 	.dword	assertFunc_2
	.align		8
        /*0088*/ 	.dword	assertFile_2
	.align		8
        /*0090*/ 	.dword	assertMessage_2
	.align		8
        /*0098*/ 	.dword	assertFunc_1
	.align		8
        /*00a0*/ 	.dword	assertFile_1
	.align		8
        /*00a8*/ 	.dword	assertMessage_1
	.align		8
        /*00b0*/ 	.dword	assertFunc_0
	.align		8
        /*00b8*/ 	.dword	assertFile_0
	.align		8
        /*00c0*/ 	.dword	assertMessage_0
	.align		8
        /*00c8*/ 	.dword	_$_str


//--------------------- .text.triton_poi_fused_grid_sampler_2d_1 --------------------------
	.section	.text.triton_poi_fused_grid_sampler_2d_1,"ax",@progbits
	.sectionflags	@"SHF_BARRIERS=1"
	.align	128
        .global         triton_poi_fused_grid_sampler_2d_1
        .type           triton_poi_fused_grid_sampler_2d_1,@function
        .size           triton_poi_fused_grid_sampler_2d_1,(.L_x_41 - triton_poi_fused_grid_sampler_2d_1)
        .other          triton_poi_fused_grid_sampler_2d_1,@"STO_CUDA_ENTRY STV_DEFAULT"
triton_poi_fused_grid_sampler_2d_1:
.text.triton_poi_fused_grid_sampler_2d_1:
[----:B------:R-:W0:Y:S01]  /*0000*/  LDC R1, c[0x0][0x28] ;  /* 0x00000a00ff017b82 */ /* 0x000e220000000800 */
[----:B------:R-:W1:Y:S07]  /*0010*/  S2R R0, SR_TID.X ;  /* 0x0000000000007919 */ /* 0x000e6e0000002100 */
[----:B------:R-:W2:Y:S01]  /*0020*/  LDC.64 R2, c[0x0][0x218] ;  /* 0x00008600ff027b82 */ /* 0x000ea20000000a00 */
[----:B------:R-:W-:Y:S01]  /*0030*/  CS2R R22, SRZ ;  /* 0x0000000000167805 */ /* 0x000fe2000001ff00 */
[----:B------:R-:W-:Y:S01]  /*0040*/  IMAD.MOV.U32 R8, RZ, RZ, RZ ;  /* 0x000000ffff087224 */ /* 0x000fe200078e00ff */
[----:B------:R-:W3:Y:S01]  /*0050*/  S2R R9, SR_CTAID.X ;  /* 0x0000000000097919 */ /* 0x000ee20000002500 */
[----:B------:R-:W-:Y:S01]  /*0060*/  ULDC.64 UR4, c[0x0][0x208] ;  /* 0x0000820000047ab9 */ /* 0x000fe20000000a00 */
[----:B-1----:R-:W-:Y:S01]  /*0070*/  IMAD.SHL.U32 R0, R0, 0x2, RZ ;  /* 0x0000000200007824 */ /* 0x002fe200078e00ff */
[----:B---3--:R-:W-:-:S04]  /*0080*/  SHF.R.S32.HI R4, RZ, 0x17, R9 ;  /* 0x00000017ff047819 */ /* 0x008fc80000011409 */
[----:B------:R-:W-:Y:S02]  /*0090*/  LOP3.LUT R0, R0, 0xfe, RZ, 0xc0, !PT ;  /* 0x000000fe00007812 */ /* 0x000fe400078ec0ff */
[----:B------:R-:W-:-:S03]  /*00a0*/  SGXT R4, R4, 0x1 ;  /* 0x000000010404781a */ /* 0x000fc60000000200 */
[----:B------:R-:W-:-:S04]  /*00b0*/  IMAD R9, R9, 0x100, R0 ;  /* 0x0000010009097824 */ /* 0x000fc800078e0200 */
[C---:B------:R-:W-:Y:S01]  /*00c0*/  VIADD R0, R9.reuse, 0x1 ;  /* 0x0000000109007836 */ /* 0x040fe20000000000 */
[CC--:B------:R-:W-:Y:S02]  /*00d0*/  LEA.HI R6, R4.reuse, R9.reuse, RZ, 0x6 ;  /* 0x0000000904067211 */ /* 0x0c0fe400078f30ff */
[----:B------:R-:W-:Y:S02]  /*00e0*/  ISETP.GE.AND P5, PT, R9, 0x100, PT ;  /* 0x000001000900780c */ /* 0x000fe40003fa6270 */
[----:B------:R-:W-:Y:S02]  /*00f0*/  LEA.HI R5, R4, R0, RZ, 0x4 ;  /* 0x0000000004057211 */ /* 0x000fe400078f20ff */
[----:B------:R-:W-:Y:S02]  /*0100*/  SHF.R.S32.HI R4, RZ, 0x1f, R9 ;  /* 0x0000001fff047819 */ /* 0x000fe40000011409 */
[----:B------:R-:W-:Y:S02]  /*0110*/  LOP3.LUT R5, R5, 0xfffffff0, RZ, 0xc0, !PT ;  /* 0xfffffff005057812 */ /* 0x000fe400078ec0ff */
[----:B------:R-:W-:-:S02]  /*0120*/  LEA.HI R27, R4, R9, RZ, 0x4 ;  /* 0x00000009041b7211 */ /* 0x000fc400078f20ff */
[----:B------:R-:W-:Y:S01]  /*0130*/  SHF.R.S32.HI R6, RZ, 0x6, R6 ;  /* 0x00000006ff067819 */ /* 0x000fe20000011406 */
[----:B------:R-:W-:Y:S01]  /*0140*/  IMAD.IADD R5, R0, 0x1, -R5 ;  /* 0x0000000100057824 */ /* 0x000fe200078e0a05 */
[----:B------:R-:W-:-:S03]  /*0150*/  LOP3.LUT R0, R27, 0xfffffff0, RZ, 0xc0, !PT ;  /* 0xfffffff01b007812 */ /* 0x000fc600078ec0ff */
[----:B------:R-:W-:Y:S02]  /*0160*/  IMAD R6, R6, 0x60, RZ ;  /* 0x0000006006067824 */ /* 0x000fe400078e02ff */
[----:B------:R-:W-:Y:S02]  /*0170*/  IMAD.IADD R0, R9, 0x1, -R0 ;  /* 0x0000000109007824 */ /* 0x000fe400078e0a00 */
[--C-:B------:R-:W-:Y:S02]  /*0180*/  IMAD R17, R5, 0x6, R6.reuse ;  /* 0x0000000605117824 */ /* 0x100fe400078e0206 */
[----:B------:R-:W-:Y:S02]  /*0190*/  IMAD R11, R0, 0x6, R6 ;  /* 0x00000006000b7824 */ /* 0x000fe400078e0206 */
[----:B------:R-:W-:Y:S02]  /*01a0*/  VIADD R13, R17, 0x4 ;  /* 0x00000004110d7836 */ /* 0x000fe40000000000 */
[----:B------:R-:W-:Y:S01]  /*01b0*/  VIADD R7, R11, 0x4 ;  /* 0x000000040b077836 */ /* 0x000fe20000000000 */
[----:B------:R-:W-:Y:S01]  /*01c0*/  CS2R R20, SRZ ;  /* 0x0000000000147805 */ /* 0x000fe2000001ff00 */
[----:B------:R-:W-:-:S02]  /*01d0*/  VIADD R5, R17, 0x3 ;  /* 0x0000000311057836 */ /* 0x000fc40000000000 */
[----:B--2---:R-:W-:-:S04]  /*01e0*/  IMAD.WIDE R12, R13, 0x4, R2 ;  /* 0x000000040d0c7825 */ /* 0x004fc800078e0202 */
[----:B------:R-:W-:Y:S01]  /*01f0*/  IMAD.MOV.U32 R0, RZ, RZ, RZ ;  /* 0x000000ffff007224 */ /* 0x000fe200078e00ff */
[----:B------:R1:W2:Y:S01]  /*0200*/  @!P5 LDG.E.EL R23, desc[UR4][R12.64] ;  /* 0x000000040c17d981 */ /* 0x0002a2000c2e1900 */
[----:B------:R-:W-:Y:S02]  /*0210*/  VIADD R19, R11, 0x5 ;  /* 0x000000050b137836 */ /* 0x000fe40000000000 */
[----:B------:R-:W-:-:S04]  /*0220*/  IMAD.WIDE R6, R7, 0x4, R2 ;  /* 0x0000000407067825 */ /* 0x000fc800078e0202 */
[--C-:B------:R-:W-:Y:S01]  /*0230*/  IMAD.WIDE R10, R11, 0x4, R2.reuse ;  /* 0x000000040b0a7825 */ /* 0x100fe200078e0202 */
[----:B------:R-:W3:Y:S03]  /*0240*/  @!P5 LDG.E.EL R21, desc[UR4][R6.64] ;  /* 0x000000040615d981 */ /* 0x000ee6000c2e1900 */
[--C-:B------:R-:W-:Y:S01]  /*0250*/  IMAD.WIDE R4, R5, 0x4, R2.reuse ;  /* 0x0000000405047825 */ /* 0x100fe200078e0202 */
[----:B------:R-:W3:Y:S03]  /*0260*/  @!P5 LDG.E.EL R0, desc[UR4][R10.64+0xc] ;  /* 0x00000c040a00d981 */ /* 0x000ee6000c2e1900 */
[----:B------:R-:W-:Y:S01]  /*0270*/  VIADD R15, R17, 0x5 ;  /* 0x00000005110f7836 */ /* 0x000fe20000000000 */
[----:B------:R4:W2:Y:S01]  /*0280*/  @!P5 LDG.E.EL R8, desc[UR4][R4.64] ;  /* 0x000000040408d981 */ /* 0x0008a2000c2e1900 */
[----:B-1----:R-:W-:-:S04]  /*0290*/  IMAD.WIDE R12, R19, 0x4, R2 ;  /* 0x00000004130c7825 */ /* 0x002fc800078e0202 */
[--C-:B------:R-:W-:Y:S01]  /*02a0*/  IMAD.WIDE R14, R15, 0x4, R2.reuse ;  /* 0x000000040f0e7825 */ /* 0x100fe200078e0202 */
[----:B------:R-:W2:Y:S04]  /*02b0*/  @!P5 LDG.E.EL R20, desc[UR4][R12.64] ;  /* 0x000000040c14d981 */ /* 0x000ea8000c2e1900 */
[----:B------:R-:W2:Y:S01]  /*02c0*/  @!P5 LDG.E.EL R22, desc[UR4][R14.64] ;  /* 0x000000040e16d981 */ /* 0x000ea2000c2e1900 */
[C---:B------:R-:W-:Y:S01]  /*02d0*/  VIADD R19, R17.reuse, 0x2 ;  /* 0x0000000211137836 */ /* 0x040fe20000000000 */
[----:B0---4-:R-:W-:Y:S02]  /*02e0*/  CS2R R4, SRZ ;  /* 0x0000000000047805 */ /* 0x011fe4000001ff00 */
[----:B------:R-:W-:Y:S01]  /*02f0*/  CS2R R6, SRZ ;  /* 0x0000000000067805 */ /* 0x000fe2000001ff00 */
[----:B------:R-:W-:-:S04]  /*0300*/  IMAD.WIDE R16, R17, 0x4, R2 ;  /* 0x0000000411107825 */ /* 0x000fc800078e0202 */
[----:B------:R-:W-:Y:S01]  /*0310*/  IMAD.WIDE R18, R19, 0x4, R2 ;  /* 0x0000000413127825 */ /* 0x000fe200078e0202 */
[----:B------:R-:W5:Y:S04]  /*0320*/  @!P5 LDG.E.EL R5, desc[UR4][R16.64] ;  /* 0x000000041005d981 */ /* 0x000f68000c2e1900 */
[----:B------:R-:W5:Y:S04]  /*0330*/  @!P5 LDG.E.EL R6, desc[UR4][R16.64+0x4] ;  /* 0x000004041006d981 */ /* 0x000f68000c2e1900 */
[----:B------:R-:W5:Y:S01]  /*0340*/  @!P5 LDG.E.EL R7, desc[UR4][R18.64] ;  /* 0x000000041207d981 */ /* 0x000f62000c2e1900 */
[----:B------:R-:W-:-:S03]  /*0350*/  CS2R R2, SRZ ;  /* 0x0000000000027805 */ /* 0x000fc6000001ff00 */
[----:B------:R-:W5:Y:S04]  /*0360*/  @!P5 LDG.E.EL R4, desc[UR4][R10.64+0x8] ;  /* 0x000008040a04d981 */ /* 0x000f68000c2e1900 */
[----:B------:R-:W5:Y:S04]  /*0370*/  @!P5 LDG.E.EL R2, desc[UR4][R10.64] ;  /* 0x000000040a02d981 */ /* 0x000f68000c2e1900 */
[----:B------:R0:W5:Y:S01]  /*0380*/  @!P5 LDG.E.EL R3, desc[UR4][R10.64+0x4] ;  /* 0x000004040a03d981 */ /* 0x000162000c2e1900 */
[----:B------:R-:W-:Y:S01]  /*0390*/  BSSY B0, `(.L_x_0) ;  /* 0x0000043000007945 */ /* 0x000fe20003800000 */
[----:B---3--:R-:W-:Y:S01]  /*03a0*/  FADD R21, R21, R0 ;  /* 0x0000000015157221 */ /* 0x008fe20000000000 */
[----:B--2---:R-:W-:Y:S01]  /*03b0*/  FADD R23, R23, R8 ;  /* 0x0000000817177221 */ /* 0x004fe20000000000 */
[----:B------:R-:W-:-:S02]  /*03c0*/  IMAD.MOV.U32 R8, RZ, RZ, 0x40000000 ;  /* 0x40000000ff087424 */ /* 0x000fc400078e00ff */
[----:B------:R-:W-:Y:S01]  /*03d0*/  FADD R21, R21, R20 ;  /* 0x0000001415157221 */ /* 0x000fe20000000000 */
[----:B------:R-:W-:-:S03]  /*03e0*/  FADD R23, R23, R22 ;  /* 0x0000001617177221 */ /* 0x000fc60000000000 */
[-C--:B------:R-:W-:Y:S01]  /*03f0*/  FFMA R21, R21, R8.reuse, 1.5 ;  /* 0x3fc0000015157423 */ /* 0x080fe20000000008 */
[----:B------:R-:W-:-:S03]  /*0400*/  FFMA R23, R23, R8, 1.5 ;  /* 0x3fc0000017177423 */ /* 0x000fc60000000008 */
[----:B------:R-:W-:Y:S01]  /*0410*/  FADD R21, R21, 0.5 ;  /* 0x3f00000015157421 */ /* 0x000fe20000000000 */
[----:B------:R-:W-:-:S03]  /*0420*/  FADD R23, R23, 0.5 ;  /* 0x3f00000017177421 */ /* 0x000fc60000000000 */
[C---:B------:R-:W-:Y:S01]  /*0430*/  FADD.FTZ R12, |R21|.reuse, -RZ ;  /* 0x800000ff150c7221 */ /* 0x040fe20000010200 */
[----:B0-----:R-:W-:Y:S01]  /*0440*/  FMUL R11, |R21|, 0.25 ;  /* 0x3e800000150b7820 */ /* 0x001fe20000400200 */
[----:B------:R-:W-:-:S03]  /*0450*/  FMUL R10, |R23|, 0.25 ;  /* 0x3e800000170a7820 */ /* 0x000fc60000400200 */
[----:B------:R-:W-:Y:S02]  /*0460*/  FSETP.GEU.AND P0, PT, R12, 4, PT ;  /* 0x408000000c00780b */ /* 0x000fe40003f0e000 */
[----:B------:R-:W1:Y:S08]  /*0470*/  F2I.FTZ.S16.FLOOR.NTZ R11, R11 ;  /* 0x0000000b000b7305 */ /* 0x000e700000216900 */
[----:B------:R-:W2:Y:S03]  /*0480*/  F2I.FTZ.S16.FLOOR.NTZ R10, R10 ;  /* 0x0000000a000a7305 */ /* 0x000ea60000216900 */
[----:B------:R-:W-:Y:S05]  /*0490*/  @!P0 BRA `(.L_x_1) ;  /* 0x0000000000c88947 */ /* 0x000fea0003800000 */
[----:B------:R-:W-:-:S13]  /*04a0*/  FSETP.GTU.AND P0, PT, R12, 33554432, PT ;  /* 0x4c0000000c00780b */ /* 0x000fda0003f0c000 */
[----:B------:R-:W-:Y:S05]  /*04b0*/  @P0 BRA `(.L_x_2) ;  /* 0x00000000005c0947 */ /* 0x000fea0003800000 */
[----:B------:R-:W-:Y:S01]  /*04c0*/  FMUL.FTZ R0, R12, 0.25 ;  /* 0x3e8000000c007820 */ /* 0x000fe20000410000 */
[----:B------:R-:W-:Y:S03]  /*04d0*/  BSSY B1, `(.L_x_3) ;  /* 0x0000013000017945 */ /* 0x000fe60003800000 */
[----:B------:R-:W0:Y:S02]  /*04e0*/  FRND.TRUNC R13, R0 ;  /* 0x00000000000d7307 */ /* 0x000e24000020d000 */
[----:B0-----:R-:W-:-:S05]  /*04f0*/  FFMA R15, R13, -4, R12 ;  /* 0xc08000000d0f7823 */ /* 0x001fca000000000c */
[----:B------:R-:W-:-:S13]  /*0500*/  ISETP.GE.U32.AND P0, PT, R15, 0x40800000, PT ;  /* 0x408000000f00780c */ /* 0x000fda0003f06070 */
[----:B------:R-:W-:Y:S05]  /*0510*/  @!P0 BRA `(.L_x_4) ;  /* 0x0000000000388947 */ /* 0x000fea0003800000 */
[----:B------:R-:W-:-:S04]  /*0520*/  ISETP.GE.U32.AND P0, PT, R15, -0x7fffffff, PT ;  /* 0x800000010f00780c */ /* 0x000fc80003f06070 */
[----:B------:R-:W-:-:S09]  /*0530*/  FSETP.GEU.OR P1, PT, R15, -4, !P0 ;  /* 0xc08000000f00780b */ /* 0x000fd2000472e400 */
[----:B------:R-:W-:-:S04]  /*0540*/  @P0 FADD R0, R13, -1 ;  /* 0xbf8000000d000421 */ /* 0x000fc80000000000 */
[----:B------:R-:W-:-:S04]  /*0550*/  @!P1 FADD R0, R0, -1 ;  /* 0xbf80000000009421 */ /* 0x000fc80000000000 */
[----:B------:R-:W-:Y:S01]  /*0560*/  @P0 IMAD.MOV.U32 R13, RZ, RZ, R0 ;  /* 0x000000ffff0d0224 */ /* 0x000fe200078e0000 */
[----:B------:R-:W-:Y:S06]  /*0570*/  @P0 BRA `(.L_x_4) ;  /* 0x0000000000200947 */ /* 0x000fec0003800000 */
[----:B------:R-:W-:Y:S01]  /*0580*/  FSETP.GE.AND P0, PT, R15, 8, PT ;  /* 0x410000000f00780b */ /* 0x000fe20003f06000 */
[----:B------:R-:W-:-:S12]  /*0590*/  FADD R13, R13, 1 ;  /* 0x3f8000000d0d7421 */ /* 0x000fd80000000000 */
[----:B------:R-:W-:-:S04]  /*05a0*/  @P0 IMAD.MOV.U32 R0, RZ, RZ, 0x40400000 ;  /* 0x40400000ff000424 */ /* 0x000fc800078e00ff */
[----:B------:R-:W-:-:S05]  /*05b0*/  @P0 FFMA.FTZ R0, -R0, 4, R15 ;  /* 0x4080000000000823 */ /* 0x000fca000001010f */
[----:B------:R-:W-:Y:S01]  /*05c0*/  FSETP.GE.AND P1, PT, R0, RZ, P0 ;  /* 0x000000ff0000720b */ /* 0x000fe20000726000 */
[----:B------:R-:W-:-:S12]  /*05d0*/  @P0 FADD R0, R13, 1 ;  /* 0x3f8000000d000421 */ /* 0x000fd80000000000 */
[----:B------:R-:W-:-:S04]  /*05e0*/  @P1 FADD R0, R0, 1 ;  /* 0x3f80000000001421 */ /* 0x000fc80000000000 */
[----:B------:R-:W-:-:S07]  /*05f0*/  @P0 IMAD.MOV.U32 R13, RZ, RZ, R0 ;  /* 0x000000ffff0d0224 */ /* 0x000fce00078e0000 */
.L_x_4:
[----:B------:R-:W-:Y:S05]  /*0600*/  BSYNC B1 ;  /* 0x0000000000017941 */ /* 0x000fea0003800000 */
.L_x_3:
[----:B------:R-:W-:Y:S01]  /*0610*/  FFMA.FTZ R12, R13, -4, R12 ;  /* 0xc08000000d0c7823 */ /* 0x000fe2000001000c */
[----:B------:R-:W-:Y:S06]  /*0620*/  BRA `(.L_x_1) ;  /* 0x0000000000647947 */ /* 0x000fec0003800000 */
.L_x_2:
[C---:B------:R-:W-:Y:S01]  /*0630*/  VIADD R13, R12.reuse, 0xbf800000 ;  /* 0xbf8000000c0d7836 */ /* 0x040fe20000000000 */
[C---:B------:R-:W-:Y:S01]  /*0640*/  LOP3.LUT R0, R12.reuse, 0x7fffff, RZ, 0xc0, !PT ;  /* 0x007fffff0c007812 */ /* 0x040fe200078ec0ff */
[----:B------:R-:W-:Y:S01]  /*0650*/  IMAD.MOV.U32 R16, RZ, RZ, 0x4c000000 ;  /* 0x4c000000ff107424 */ /* 0x000fe200078e00ff */
[----:B------:R-:W-:Y:S01]  /*0660*/  ISETP.GT.U32.AND P0, PT, R12, 0x7f7fffff, PT ;  /* 0x7f7fffff0c00780c */ /* 0x000fe20003f04070 */
[----:B------:R-:W-:Y:S01]  /*0670*/  BSSY B1, `(.L_x_5) ;  /* 0x0000012000017945 */ /* 0x000fe20003800000 */
[----:B------:R-:W-:Y:S02]  /*0680*/  LOP3.LUT P1, R13, R13, 0xff800000, RZ, 0xc0, !PT ;  /* 0xff8000000d0d7812 */ /* 0x000fe4000782c0ff */
[----:B------:R-:W-:Y:S02]  /*0690*/  LOP3.LUT R0, R0, 0x3f800000, RZ, 0xfc, !PT ;  /* 0x3f80000000007812 */ /* 0x000fe400078efcff */
[----:B------:R-:W-:-:S09]  /*06a0*/  FSEL R16, R16, +QNAN , !P0 ;  /* 0x7fffffff10107808 */ /* 0x000fd20004000000 */
[----:B------:R-:W-:Y:S05]  /*06b0*/  @!P1 BRA `(.L_x_6) ;  /* 0x0000000000349947 */ /* 0x000fea0003800000 */
.L_x_7:
[----:B------:R-:W-:-:S05]  /*06c0*/  VIMNMX.U32 R12, R13, 0xb800000, PT ;  /* 0x0b8000000d0c7848 */ /* 0x000fca0003fe0000 */
[----:B------:R-:W-:Y:S02]  /*06d0*/  IMAD.IADD R0, R12, 0x1, R0 ;  /* 0x000000010c007824 */ /* 0x000fe400078e0200 */
[----:B------:R-:W-:Y:S02]  /*06e0*/  IMAD.IADD R13, R13, 0x1, -R12 ;  /* 0x000000010d0d7824 */ /* 0x000fe400078e0a0c */
[----:B------:R-:W-:-:S03]  /*06f0*/  FFMA.FTZ R15, R0, 1, -RZ ;  /* 0x3f800000000f7823 */ /* 0x000fc600000108ff */
[----:B------:R-:W-:Y:S01]  /*0700*/  ISETP.NE.AND P1, PT, R13, RZ, PT ;  /* 0x000000ff0d00720c */ /* 0x000fe20003f25270 */
[----:B------:R-:W-:-:S04]  /*0710*/  FFMA.FTZ R14, R15, -1, R0 ;  /* 0xbf8000000f0e7823 */ /* 0x000fc80000010000 */
[----:B------:R-:W-:-:S04]  /*0720*/  FFMA.FTZ R15, R14, 1, R15 ;  /* 0x3f8000000e0f7823 */ /* 0x000fc8000001000f */
[----:B------:R-:W-:-:S04]  /*0730*/  FFMA.FTZ R14, R15, -1, R0 ;  /* 0xbf8000000f0e7823 */ /* 0x000fc80000010000 */
[----:B------:R-:W-:-:S04]  /*0740*/  FFMA.FTZ.RZ R14, R14, 1, R15 ;  /* 0x3f8000000e0e7823 */ /* 0x000fc8000001c00f */
[----:B------:R-:W0:Y:S02]  /*0750*/  FRND.TRUNC R15, R14 ;  /* 0x0000000e000f7307 */ /* 0x000e24000020d000 */
[----:B0-----:R-:W-:-:S05]  /*0760*/  FFMA.FTZ R0, R15, -1, R0 ;  /* 0xbf8000000f007823 */ /* 0x001fca0000010000 */
[----:B------:R-:W-:-:S13]  /*0770*/  ISETP.NE.AND P0, PT, R0, RZ, PT ;  /* 0x000000ff0000720c */ /* 0x000fda0003f05270 */
[----:B------:R-:W-:Y:S05]  /*0780*/  @P0 BRA P1, `(.L_x_7) ;  /* 0xfffffffc00cc0947 */ /* 0x000fea000083ffff */
.L_x_6:
[----:B------:R-:W-:Y:S05]  /*0790*/  BSYNC B1 ;  /* 0x0000000000017941 */ /* 0x000fea0003800000 */
.L_x_5:
[----:B------:R-:W-:-:S04]  /*07a0*/  FMUL R13, R0, 1.1920928955078125e-07 ;  /* 0x34000000000d7820 */ /* 0x000fc80000400000 */
[----:B------:R-:W-:-:S07]  /*07b0*/  FMUL R12, R16, R13 ;  /* 0x0000000d100c7220 */ /* 0x000fce0000400000 */
.L_x_1:
[----:B------:R-:W-:Y:S05]  /*07c0*/  BSYNC B0 ;  /* 0x0000000000007941 */ /* 0x000fea0003800000 */
.L_x_0:
[----:B------:R-:W-:Y:S01]  /*07d0*/  FADD.FTZ R0, |R23|, -RZ ;  /* 0x800000ff17007221 */ /* 0x000fe20000010200 */
[----:B------:R-:W-:Y:S04]  /*07e0*/  BSSY B0, `(.L_x_8) ;  /* 0x0000035000007945 */ /* 0x000fe80003800000 */
[----:B------:R-:W-:-:S13]  /*07f0*/  FSETP.GEU.AND P0, PT, R0, 4, PT ;  /* 0x408000000000780b */ /* 0x000fda0003f0e000 */
[----:B------:R-:W-:Y:S05]  /*0800*/  @!P0 BRA `(.L_x_9) ;  /* 0x0000000000c88947 */ /* 0x000fea0003800000 */
[----:B------:R-:W-:-:S13]  /*0810*/  FSETP.GTU.AND P0, PT, R0, 33554432, PT ;  /* 0x4c0000000000780b */ /* 0x000fda0003f0c000 */
[----:B------:R-:W-:Y:S05]  /*0820*/  @P0 BRA `(.L_x_10) ;  /* 0x00000000005c0947 */ /* 0x000fea0003800000 */
[----:B------:R-:W-:Y:S01]  /*0830*/  FMUL.FTZ R13, R0, 0.25 ;  /* 0x3e800000000d7820 */ /* 0x000fe20000410000 */
[----:B------:R-:W-:Y:S05]  /*0840*/  BSSY B1, `(.L_x_11) ;  /* 0x0000013000017945 */ /* 0x000fea0003800000 */
        /* <DEDUP_REMOVED lines=18> */
.L_x_12:
[----:B------:R-:W-:Y:S05]  /*0970*/  BSYNC B1 ;  /* 0x0000000000017941 */ /* 0x000fea0003800000 */
.L_x_11:
[----:B------:R-:W-:Y:S01]  /*0980*/  FFMA.FTZ R0, R13, -4, R0 ;  /* 0xc08000000d007823 */ /* 0x000fe20000010000 */
[----:B------:R-:W-:Y:S06]  /*0990*/  BRA `(.L_x_9) ;  /* 0x0000000000647947 */ /* 0x000fec0003800000 */
.L_x_10:
        /* <DEDUP_REMOVED lines=9> */
.L_x_15:
        /* <DEDUP_REMOVED lines=13> */
.L_x_14:
[----:B------:R-:W-:Y:S05]  /*0b00*/  BSYNC B1 ;  /* 0x0000000000017941 */ /* 0x000fea0003800000 */
.L_x_13:
[----:B------:R-:W-:-:S04]  /*0b10*/  FMUL R0, R13, 1.1920928955078125e-07 ;  /* 0x340000000d007820 */ /* 0x000fc80000400000 */
[----:B------:R-:W-:-:S07]  /*0b20*/  FMUL R0, R17, R0 ;  /* 0x0000000011007220 */ /* 0x000fce0000400000 */
.L_x_9:
[----:B------:R-:W-:Y:S05]  /*0b30*/  BSYNC B0 ;  /* 0x0000000000007941 */ /* 0x000fea0003800000 */
.L_x_8:
[----:B-1----:R-:W-:Y:S01]  /*0b40*/  LOP3.LUT P1, RZ, R11, 0x1, RZ, 0xc0, !PT ;  /* 0x000000010bff7812 */ /* 0x002fe2000782c0ff */
[----:B-----5:R-:W-:Y:S01]  /*0b50*/  FADD R3, R3, R2 ;  /* 0x0000000203037221 */ /* 0x020fe20000000000 */
[----:B--2---:R-:W-:Y:S01]  /*0b60*/  LOP3.LUT P0, RZ, R10, 0x1, RZ, 0xc0, !PT ;  /* 0x000000010aff7812 */ /* 0x004fe2000780c0ff */
[----:B------:R-:W-:Y:S01]  /*0b70*/  FADD R6, R6, R5 ;  /* 0x0000000506067221 */ /* 0x000fe20000000000 */
[----:B------:R-:W-:Y:S01]  /*0b80*/  FADD R23, R12, -0.5 ;  /* 0xbf0000000c177421 */ /* 0x000fe20000000000 */
[----:B------:R-:W-:Y:S01]  /*0b90*/  FADD R3, R3, R4 ;  /* 0x0000000403037221 */ /* 0x000fe20000000000 */
[----:B------:R-:W-:Y:S01]  /*0ba0*/  FADD R22, R0, -0.5 ;  /* 0xbf00000000167421 */ /* 0x000fe20000000000 */
[----:B------:R-:W-:Y:S01]  /*0bb0*/  FADD R7, R6, R7 ;  /* 0x0000000706077221 */ /* 0x000fe20000000000 */
[----:B------:R-:W-:Y:S01]  /*0bc0*/  BSSY B0, `(.L_x_16) ;  /* 0x000004a000007945 */ /* 0x000fe20003800000 */
[-C--:B------:R-:W-:Y:S02]  /*0bd0*/  FFMA R3, R3, R8.reuse, 1.5 ;  /* 0x3fc0000003037423 */ /* 0x080fe40000000008 */
[----:B------:R-:W-:-:S02]  /*0be0*/  FFMA R7, R7, R8, 1.5 ;  /* 0x3fc0000007077423 */ /* 0x000fc40000000008 */
[----:B------:R-:W-:Y:S01]  /*0bf0*/  @P1 FADD R23, -R12, 3.5 ;  /* 0x406000000c171421 */ /* 0x000fe20000000100 */
[----:B------:R-:W-:Y:S01]  /*0c00*/  FADD R3, R3, 0.5 ;  /* 0x3f00000003037421 */ /* 0x000fe20000000000 */
[----:B------:R-:W-:Y:S01]  /*0c10*/  @P0 FADD R22, -R0, 3.5 ;  /* 0x4060000000160421 */ /* 0x000fe20000000100 */
[----:B------:R-:W-:Y:S02]  /*0c20*/  FADD R10, R7, 0.5 ;  /* 0x3f000000070a7421 */ /* 0x000fe40000000000 */
[----:B------:R-:W-:Y:S01]  /*0c30*/  FSETP.GTU.AND P0, PT, R23, RZ, PT ;  /* 0x000000ff1700720b */ /* 0x000fe20003f0c000 */
[C---:B------:R-:W-:Y:S01]  /*0c40*/  FADD.FTZ R4, |R3|.reuse, -RZ ;  /* 0x800000ff03047221 */ /* 0x040fe20000010200 */
[----:B------:R-:W-:Y:S01]  /*0c50*/  FSETP.GTU.AND P1, PT, R22, RZ, PT ;  /* 0x000000ff1600720b */ /* 0x000fe20003f2c000 */
[----:B------:R-:W-:Y:S01]  /*0c60*/  FMUL R2, |R3|, 0.25 ;  /* 0x3e80000003027820 */ /* 0x000fe20000400200 */
[----:B------:R-:W-:Y:S01]  /*0c70*/  FSEL R23, R23, RZ, P0 ;  /* 0x000000ff17177208 */ /* 0x000fe20000000000 */
[----:B------:R-:W-:Y:S01]  /*0c80*/  FMUL R0, |R10|, 0.25 ;  /* 0x3e8000000a007820 */ /* 0x000fe20000400200 */
[----:B------:R-:W-:-:S02]  /*0c90*/  FSEL R22, R22, RZ, P1 ;  /* 0x000000ff16167208 */ /* 0x000fc40000800000 */
[----:B------:R-:W-:Y:S01]  /*0ca0*/  FSETP.GEU.AND P4, PT, R4, 4, PT ;  /* 0x408000000400780b */ /* 0x000fe20003f8e000 */
[----:B------:R-:W0:Y:S01]  /*0cb0*/  F2I.FTZ.S16.FLOOR.NTZ R2, R2 ;  /* 0x0000000200027305 */ /* 0x000e220000216900 */
[C---:B------:R-:W-:Y:S02]  /*0cc0*/  FSETP.GEU.AND P2, PT, R23.reuse, 3, PT ;  /* 0x404000001700780b */ /* 0x040fe40003f4e000 */
[C---:B------:R-:W-:Y:S02]  /*0cd0*/  FSETP.GEU.AND P3, PT, R22.reuse, 3, PT ;  /* 0x404000001600780b */ /* 0x040fe40003f6e000 */
[C---:B------:R-:W-:Y:S02]  /*0ce0*/  FSETP.NAN.AND P0, PT, R23.reuse, R23, PT ;  /* 0x000000171700720b */ /* 0x040fe40003f08000 */
[----:B------:R-:W-:Y:S01]  /*0cf0*/  FSETP.NAN.AND P1, PT, R22, R22, PT ;  /* 0x000000161600720b */ /* 0x000fe20003f28000 */
[----:B------:R0:W2:Y:S06]  /*0d00*/  F2I.FTZ.S16.FLOOR.NTZ R3, R0 ;  /* 0x0000000000037305 */ /* 0x0000ac0000216900 */
[----:B------:R-:W-:-:S02]  /*0d10*/  @P2 FSEL R23, R23, 3, P0 ;  /* 0x4040000017172808 */ /* 0x000fc40000000000 */
[----:B------:R-:W-:Y:S01]  /*0d20*/  @P3 FSEL R22, R22, 3, P1 ;  /* 0x4040000016163808 */ /* 0x000fe20000800000 */
[----:B0-----:R-:W-:Y:S06]  /*0d30*/  @!P4 BRA `(.L_x_17) ;  /* 0x0000000000c8c947 */ /* 0x001fec0003800000 */
        /* <DEDUP_REMOVED lines=22> */
.L_x_20:
[----:B------:R-:W-:Y:S05]  /*0ea0*/  BSYNC B1 ;  /* 0x0000000000017941 */ /* 0x000fea0003800000 */
.L_x_19:
[----:B------:R-:W-:Y:S01]  /*0eb0*/  FFMA.FTZ R4, R5, -4, R4 ;  /* 0xc080000005047823 */ /* 0x000fe20000010004 */
[----:B------:R-:W-:Y:S06]  /*0ec0*/  BRA `(.L_x_17) ;  /* 0x0000000000647947 */ /* 0x000fec0003800000 */
.L_x_18:
        /* <DEDUP_REMOVED lines=9> */
.L_x_23:
        /* <DEDUP_REMOVED lines=13> */
.L_x_22:
[----:B------:R-:W-:Y:S05]  /*1030*/  BSYNC B1 ;  /* 0x0000000000017941 */ /* 0x000fea0003800000 */
.L_x_21:
[----:B------:R-:W-:-:S04]  /*1040*/  FMUL R5, R0, 1.1920928955078125e-07 ;  /* 0x3400000000057820 */ /* 0x000fc80000400000 */
[----:B------:R-:W-:-:S07]  /*1050*/  FMUL R4, R8, R5 ;  /* 0x0000000508047220 */ /* 0x000fce0000400000 */
.L_x_17:
[----:B------:R-:W-:Y:S05]  /*1060*/  BSYNC B0 ;  /* 0x0000000000007941 */ /* 0x000fea0003800000 */
.L_x_16:
[----:B------:R-:W-:Y:S01]  /*1070*/  FADD.FTZ R0, |R10|, -RZ ;  /* 0x800000ff0a007221 */ /* 0x000fe20000010200 */
[----:B------:R0:W0:Y:S01]  /*1080*/  FRND.FTZ.FLOOR R24, R23 ;  /* 0x0000001700187307 */ /* 0x0000220000215000 */
[----:B------:R-:W-:Y:S03]  /*1090*/  BSSY B0, `(.L_x_24) ;  /* 0x0000036000007945 */ /* 0x000fe60003800000 */
[----:B------:R-:W-:-:S04]  /*10a0*/  FSETP.GEU.AND P0, PT, R0, 4, PT ;  /* 0x408000000000780b */ /* 0x000fc80003f0e000 */
[----:B------:R0:W3:Y:S09]  /*10b0*/  FRND.FTZ.FLOOR R25, R22 ;  /* 0x0000001600197307 */ /* 0x0000f20000215000 */
[----:B0-----:R-:W-:Y:S05]  /*10c0*/  @!P0 BRA `(.L_x_25) ;  /* 0x0000000000c88947 */ /* 0x001fea0003800000 */
        /* <DEDUP_REMOVED lines=22> */
.L_x_28:
[----:B------:R-:W-:Y:S05]  /*1230*/  BSYNC B1 ;  /* 0x0000000000017941 */ /* 0x000fea0003800000 */
.L_x_27:
[----:B------:R-:W-:Y:S01]  /*1240*/  FFMA.FTZ R0, R5, -4, R0 ;  /* 0xc080000005007823 */ /* 0x000fe20000010000 */
[----:B------:R-:W-:Y:S06]  /*1250*/  BRA `(.L_x_25) ;  /* 0x0000000000647947 */ /* 0x000fec0003800000 */
.L_x_26:
        /* <DEDUP_REMOVED lines=9> */
.L_x_31:
        /* <DEDUP_REMOVED lines=13> */
.L_x_30:
[----:B------:R-:W-:Y:S05]  /*13c0*/  BSYNC B1 ;  /* 0x0000000000017941 */ /* 0x000fea0003800000 */
.L_x_29:
[----:B------:R-:W-:-:S04]  /*13d0*/  FMUL R5, R5, 1.1920928955078125e-07 ;  /* 0x3400000005057820 */ /* 0x000fc80000400000 */
[----:B------:R-:W-:-:S07]  /*13e0*/  FMUL R0, R10, R5 ;  /* 0x000000050a007220 */ /* 0x000fce0000400000 */
.L_x_25:
[----:B------:R-:W-:Y:S05]  /*13f0*/  BSYNC B0 ;  /* 0x0000000000007941 */ /* 0x000fea0003800000 */
.L_x_24:
[----:B------:R-:W-:Y:S01]  /*1400*/  LOP3.LUT P1, RZ, R2, 0x1, RZ, 0xc0, !PT ;  /* 0x0000000102ff7812 */ /* 0x000fe2000782c0ff */
[----:B------:R-:W-:Y:S01]  /*1410*/  FADD R26, R4, -0.5 ;  /* 0xbf000000041a7421 */ /* 0x000fe20000000000 */
[----:B--2---:R-:W-:Y:S01]  /*1420*/  LOP3.LUT P0, RZ, R3, 0x1, RZ, 0xc0, !PT ;  /* 0x0000000103ff7812 */ /* 0x004fe2000780c0ff */
[----:B------:R-:W-:Y:S01]  /*1430*/  FADD R2, R0, -0.5 ;  /* 0xbf00000000027421 */ /* 0x000fe20000000000 */
[----:B------:R-:W0:Y:S08]  /*1440*/  F2I.FTZ.S64.FLOOR R18, R23 ;  /* 0x0000001700127311 */ /* 0x000e300000215900 */
[----:B------:R-:W1:Y:S01]  /*1450*/  F2I.FTZ.S64.FLOOR R16, R22 ;  /* 0x0000001600107311 */ /* 0x000e620000215900 */
[----:B------:R-:W-:-:S02]  /*1460*/  @P1 FADD R26, -R4, 3.5 ;  /* 0x40600000041a1421 */ /* 0x000fc40000000100 */
[----:B------:R-:W-:-:S03]  /*1470*/  @P0 FADD R2, -R0, 3.5 ;  /* 0x4060000000020421 */ /* 0x000fc60000000100 */
[----:B------:R-:W-:-:S04]  /*1480*/  FSETP.GTU.AND P0, PT, R26, RZ, PT ;  /* 0x000000ff1a00720b */ /* 0x000fc80003f0c000 */
[----:B------:R-:W-:Y:S02]  /*1490*/  FSEL R26, R26, RZ, P0 ;  /* 0x000000ff1a1a7208 */ /* 0x000fe40000000000 */
[----:B------:R-:W-:Y:S02]  /*14a0*/  FSETP.GTU.AND P0, PT, R2, RZ, PT ;  /* 0x000000ff0200720b */ /* 0x000fe40003f0c000 */
[----:B------:R-:W-:Y:S02]  /*14b0*/  FSETP.GEU.AND P1, PT, R26, 3, PT ;  /* 0x404000001a00780b */ /* 0x000fe40003f2e000 */
[----:B------:R-:W-:Y:S02]  /*14c0*/  FSEL R0, R2, RZ, P0 ;  /* 0x000000ff02007208 */ /* 0x000fe40000000000 */
[----:B------:R-:W-:Y:S02]  /*14d0*/  FSETP.NAN.AND P0, PT, R26, R26, PT ;  /* 0x0000001a1a00720b */ /* 0x000fe40003f08000 */
[----:B------:R-:W-:-:S07]  /*14e0*/  FSETP.GEU.AND P2, PT, R0, 3, PT ;  /* 0x404000000000780b */ /* 0x000fce0003f4e000 */
[----:B------:R-:W-:Y:S02]  /*14f0*/  @P1 FSEL R26, R26, 3, P0 ;  /* 0x404000001a1a1808 */ /* 0x000fe40000000000 */
[----:B------:R-:W-:Y:S02]  /*1500*/  FSETP.NAN.AND P0, PT, R0, R0, PT ;  /* 0x000000000000720b */ /* 0x000fe40003f08000 */
[----:B------:R-:W2:Y:S01]  /*1510*/  FRND.FTZ.FLOOR R31, R26 ;  /* 0x0000001a001f7307 */ /* 0x000ea20000215000 */
[----:B------:R-:W-:Y:S02]  /*1520*/  FSETP.GEU.AND P1, PT, R24, 4, PT ;  /* 0x408000001800780b */ /* 0x000fe40003f2e000 */
[----:B------:R-:W-:Y:S02]  /*1530*/  @P2 FSEL R0, R0, 3, P0 ;  /* 0x4040000000002808 */ /* 0x000fe40000000000 */
[C---:B---3--:R-:W-:Y:S02]  /*1540*/  FSETP.GEU.AND P0, PT, R25.reuse, 4, PT ;  /* 0x408000001900780b */ /* 0x048fe40003f0e000 */
[----:B------:R-:W-:Y:S01]  /*1550*/  FSETP.GE.AND P1, PT, R24, RZ, !P1 ;  /* 0x000000ff1800720b */ /* 0x000fe20004f26000 */
[----:B------:R-:W3:Y:S01]  /*1560*/  FRND.FTZ.FLOOR R30, R0 ;  /* 0x00000000001e7307 */ /* 0x000ee20000215000 */
[----:B------:R-:W-:-:S02]  /*1570*/  FSETP.GE.AND P0, PT, R25, RZ, !P0 ;  /* 0x000000ff1900720b */ /* 0x000fc40004706000 */
[----:B--2---:R-:W-:-:S04]  /*1580*/  FSETP.LT.AND P4, PT, R31, 4, P1 ;  /* 0x408000001f00780b */ /* 0x004fc80000f81000 */
[----:B------:R-:W-:Y:S02]  /*1590*/  FSETP.GE.AND P4, PT, R31, RZ, P4 ;  /* 0x000000ff1f00720b */ /* 0x000fe40002786000 */
[C---:B---3--:R-:W-:Y:S02]  /*15a0*/  FSETP.LT.AND P3, PT, R30.reuse, 4, P0 ;  /* 0x408000001e00780b */ /* 0x048fe40000761000 */
[----:B0-----:R-:W-:Y:S02]  /*15b0*/  SEL R32, R19, RZ, P4 ;  /* 0x000000ff13207207 */ /* 0x001fe40002000000 */
[----:B------:R-:W-:Y:S02]  /*15c0*/  FSETP.GE.AND P3, PT, R30, RZ, P3 ;  /* 0x000000ff1e00720b */ /* 0x000fe40001f66000 */
[----:B------:R-:W-:Y:S02]  /*15d0*/  SHF.R.U32.HI R33, RZ, 0x1d, R32 ;  /* 0x0000001dff217819 */ /* 0x000fe40000011620 */
[----:B-1----:R-:W-:-:S02]  /*15e0*/  SEL R29, R17, RZ, P3 ;  /* 0x000000ff111d7207 */ /* 0x002fc40001800000 */
[----:B------:R-:W-:Y:S02]  /*15f0*/  SEL R2, R18, RZ, P4 ;  /* 0x000000ff12027207 */ /* 0x000fe40002000000 */
[----:B------:R-:W-:Y:S02]  /*1600*/  SHF.R.U32.HI R28, RZ, 0x1d, R29 ;  /* 0x0000001dff1c7819 */ /* 0x000fe4000001161d */
[----:B------:R-:W-:Y:S02]  /*1610*/  SEL R3, R16, RZ, P3 ;  /* 0x000000ff10037207 */ /* 0x000fe40001800000 */
[----:B------:R-:W-:Y:S02]  /*1620*/  LOP3.LUT R33, R33, 0x4, RZ, 0xc0, !PT ;  /* 0x0000000421217812 */ /* 0x000fe400078ec0ff */
[----:B------:R-:W-:Y:S02]  /*1630*/  LOP3.LUT R28, R28, 0x4, RZ, 0xc0, !PT ;  /* 0x000000041c1c7812 */ /* 0x000fe400078ec0ff */
[----:B------:R-:W-:-:S02]  /*1640*/  IADD3 R33, P2, R33, R2, RZ ;  /* 0x0000000221217210 */ /* 0x000fc40007f5e0ff */
[----:B------:R-:W-:-:S03]  /*1650*/  IADD3 R28, P6, R28, R3, RZ ;  /* 0x000000031c1c7210 */ /* 0x000fc60007fde0ff */
[----:B------:R-:W-:Y:S01]  /*1660*/  IMAD.X R32, RZ, RZ, R32, P2 ;  /* 0x000000ffff207224 */ /* 0x000fe200010e0620 */
[----:B------:R-:W-:Y:S01]  /*1670*/  LOP3.LUT R2, R28, R33, RZ, 0xfc, !PT ;  /* 0x000000211c027212 */ /* 0x000fe200078efcff */
[----:B------:R-:W-:Y:S01]  /*1680*/  IMAD.X R29, RZ, RZ, R29, P6 ;  /* 0x000000ffff1d7224 */ /* 0x000fe200030e061d */
[----:B------:R-:W-:Y:S02]  /*1690*/  ISETP.GT.AND P2, PT, R9, 0xff, PT ;  /* 0x000000ff0900780c */ /* 0x000fe40003f44270 */
[----:B------:R-:W-:Y:S02]  /*16a0*/  ISETP.LT.U32.AND P6, PT, R2, 0x4, PT ;  /* 0x000000040200780c */ /* 0x000fe40003fc1070 */
[----:B------:R-:W-:-:S04]  /*16b0*/  LOP3.LUT R2, R29, R32, RZ, 0xfc, !PT ;  /* 0x000000201d027212 */ /* 0x000fc800078efcff */
[----:B------:R-:W-:-:S13]  /*16c0*/  ISETP.LT.U32.OR.EX P6, PT, R2, RZ, P2, P6 ;  /* 0x000000ff0200720c */ /* 0x000fda00017c1560 */
[----:B------:R-:W-:Y:S05]  /*16d0*/  @P6 BRA `(.L_x_32) ;  /* 0x0000000000406947 */ /* 0x000fea0003800000 */
[----:B------:R-:W-:Y:S01]  /*16e0*/  MOV R2, 0x0 ;  /* 0x0000000000027802 */ /* 0x000fe20000000f00 */
[----:B------:R-:W-:Y:S01]  /*16f0*/  ULDC.64 UR6, c[0x4][0xc0] ;  /* 0x0100300000067ab9 */ /* 0x000fe20000000a00 */
[----:B------:R-:W-:Y:S01]  /*1700*/  ULDC.64 UR8, c[0x4][0xb0] ;  /* 0x01002c0000087ab9 */ /* 0x000fe20000000a00 */
[----:B------:R-:W-:-:S07]  /*1710*/  IMAD.U32 R4, RZ, RZ, UR6 ;  /* 0x00000006ff047e24 */ /* 0x000fce000f8e00ff */
[----:B------:R-:W-:Y:S01]  /*1720*/  LEPC R20, `(.L_x_32) ;  /* 0x00000000b014794e */ /* 0x000fe20000000000 */
[----:B------:R-:W-:Y:S01]  /*1730*/  IMAD.U32 R5, RZ, RZ, UR7 ;  /* 0x00000007ff057e24 */ /* 0x000fe2000f8e00ff */
[----:B------:R-:W0:Y:S01]  /*1740*/  LDC.64 R2, c[0x4][R2] ;  /* 0x0100000002027b82 */ /* 0x000e220000000a00 */
[----:B------:R-:W-:Y:S01]  /*1750*/  ULDC.64 UR6, c[0x4][0xb8] ;  /* 0x01002e0000067ab9 */ /* 0x000fe20000000a00 */
[----:B------:R-:W-:Y:S02]  /*1760*/  IMAD.U32 R10, RZ, RZ, UR8 ;  /* 0x00000008ff0a7e24 */ /* 0x000fe4000f8e00ff */
[----:B------:R-:W-:Y:S02]  /*1770*/  IMAD.U32 R6, RZ, RZ, UR6 ;  /* 0x00000006ff067e24 */ /* 0x000fe4000f8e00ff */
[----:B------:R-:W-:Y:S02]  /*1780*/  IMAD.U32 R7, RZ, RZ, UR7 ;  /* 0x00000007ff077e24 */ /* 0x000fe4000f8e00ff */
[----:B------:R-:W-:-:S02]  /*1790*/  IMAD.U32 R11, RZ, RZ, UR9 ;  /* 0x00000009ff0b7e24 */ /* 0x000fc4000f8e00ff */
[----:B------:R-:W-:Y:S02]  /*17a0*/  IMAD.MOV.U32 R8, RZ, RZ, 0x65 ;  /* 0x00000065ff087424 */ /* 0x000fe400078e00ff */
[----:B------:R-:W-:Y:S02]  /*17b0*/  IMAD.MOV.U32 R12, RZ, RZ, 0x1 ;  /* 0x00000001ff0c7424 */ /* 0x000fe400078e00ff */
[----:B------:R-:W-:-:S07]  /*17c0*/  IMAD.MOV.U32 R13, RZ, RZ, RZ ;  /* 0x000000ffff0d7224 */ /* 0x000fce00078e00ff */
[----:B0-----:R-:W-:Y:S05]  /*17d0*/  CALL.ABS.NOINC R2 ;  /* 0x0000000002007343 */ /* 0x001fea0003c00000 */
.L_x_32:
[----:B------:R-:W0:Y:S01]  /*17e0*/  F2I.FTZ.S64.FLOOR R2, R26 ;  /* 0x0000001a00027311 */ /* 0x000e220000215900 */
[----:B------:R-:W-:Y:S05]  /*17f0*/  WARPSYNC.ALL ;  /* 0x0000000000007948 */ /* 0x000fea0003800000 */
[----:B------:R-:W-:Y:S06]  /*1800*/  BAR.SYNC.DEFER_BLOCKING 0x0 ;  /* 0x0000000000007b1d */ /* 0x000fec0000010000 */
[----:B------:R-:W1:Y:S01]  /*1810*/  F2I.FTZ.S64.FLOOR R4, R0 ;  /* 0x0000000000047311 */ /* 0x000e620000215900 */
[----:B0-----:R-:W-:-:S02]  /*1820*/  SEL R7, R3, RZ, P4 ;  /* 0x000000ff03077207 */ /* 0x001fc40002000000 */
[----:B------:R-:W-:Y:S02]  /*1830*/  SEL R8, R2, RZ, P4 ;  /* 0x000000ff02087207 */ /* 0x000fe40002000000 */
[----:B------:R-:W-:Y:S02]  /*1840*/  SHF.R.U32.HI R3, RZ, 0x1d, R7 ;  /* 0x0000001dff037819 */ /* 0x000fe40000011607 */
[----:B-1----:R-:W-:Y:S02]  /*1850*/  SEL R6, R5, RZ, P3 ;  /* 0x000000ff05067207 */ /* 0x002fe40001800000 */
[----:B------:R-:W-:Y:S02]  /*1860*/  LOP3.LUT R3, R3, 0x4, RZ, 0xc0, !PT ;  /* 0x0000000403037812 */ /* 0x000fe400078ec0ff */
[----:B------:R-:W-:Y:S02]  /*1870*/  SHF.R.U32.HI R2, RZ, 0x1d, R6 ;  /* 0x0000001dff027819 */ /* 0x000fe40000011606 */
[----:B------:R-:W-:-:S02]  /*1880*/  IADD3 R34, P6, R3, R8, RZ ;  /* 0x0000000803227210 */ /* 0x000fc40007fde0ff */
[----:B------:R-:W-:Y:S02]  /*1890*/  SEL R5, R4, RZ, P3 ;  /* 0x000000ff04057207 */ /* 0x000fe40001800000 */
[----:B------:R-:W-:Y:S01]  /*18a0*/  LOP3.LUT R2, R2, 0x4, RZ, 0xc0, !PT ;  /* 0x0000000402027812 */ /* 0x000fe200078ec0ff */
[----:B------:R-:W-:-:S03]  /*18b0*/  IMAD.X R35, RZ, RZ, R7, P6 ;  /* 0x000000ffff237224 */ /* 0x000fc600030e0607 */
[----:B------:R-:W-:-:S04]  /*18c0*/  IADD3 R37, P6, R2, R5, RZ ;  /* 0x0000000502257210 */ /* 0x000fc80007fde0ff */
[----:B------:R-:W-:Y:S01]  /*18d0*/  LOP3.LUT R2, R37, R34, RZ, 0xfc, !PT ;  /* 0x0000002225027212 */ /* 0x000fe200078efcff */
[----:B------:R-:W-:-:S03]  /*18e0*/  IMAD.X R36, RZ, RZ, R6, P6 ;  /* 0x000000ffff247224 */ /* 0x000fc600030e0606 */
        /* <DEDUP_REMOVED lines=20> */
.L_x_33:
[----:B------:R-:W0:Y:S01]  /*1a30*/  LDC.64 R14, c[0x0][0x220] ;  /* 0x00008800ff0e7b82 */ /* 0x000e220000000a00 */
[----:B------:R-:W-:Y:S07]  /*1a40*/  WARPSYNC.ALL ;  /* 0x0000000000007948 */ /* 0x000fee0003800000 */
[----:B------:R-:W-:Y:S01]  /*1a50*/  BAR.SYNC.DEFER_BLOCKING 0x0 ;  /* 0x0000000000007b1d */ /* 0x000fe20000010000 */
[----:B0-----:R-:W-:-:S04]  /*1a60*/  LEA R2, P6, R34, R14, 0x2 ;  /* 0x0000000e22027211 */ /* 0x001fc800078c10ff */
[----:B------:R-:W-:Y:S02]  /*1a70*/  LEA.HI.X R3, R34, R15, R35, 0x2, P6 ;  /* 0x0000000f22037211 */ /* 0x000fe400030f1423 */
[C---:B------:R-:W-:Y:S02]  /*1a80*/  LEA R2, P6, R33.reuse, R2, 0x4 ;  /* 0x0000000221027211 */ /* 0x040fe400078c20ff */
[----:B------:R-:W-:Y:S01]  /*1a90*/  SHF.R.S32.HI R35, RZ, 0x4, R27 ;  /* 0x00000004ff237819 */ /* 0x000fe2000001141b */
[----:B------:R-:W-:Y:S01]  /*1aa0*/  IMAD.MOV.U32 R27, RZ, RZ, RZ ;  /* 0x000000ffff1b7224 */ /* 0x000fe200078e00ff */
[----:B------:R-:W-:Y:S02]  /*1ab0*/  LEA.HI.X R3, R33, R3, R32, 0x4, P6 ;  /* 0x0000000321037211 */ /* 0x000fe400030f2420 */
[----:B------:R-:W-:Y:S01]  /*1ac0*/  LEA R5, P6, R37, R14, 0x2 ;  /* 0x0000000e25057211 */ /* 0x000fe200078c10ff */
[----:B------:R-:W-:-:S03]  /*1ad0*/  IMAD.SHL.U32 R35, R35, 0x10, RZ ;  /* 0x0000001023237824 */ /* 0x000fc600078e00ff */
[----:B------:R-:W-:Y:S01]  /*1ae0*/  LEA.HI.X R6, R37, R15, R36, 0x2, P6 ;  /* 0x0000000f25067211 */ /* 0x000fe200030f1424 */
[----:B------:R-:W-:Y:S01]  /*1af0*/  FADD R32, R31, 1 ;  /* 0x3f8000001f207421 */ /* 0x000fe20000000000 */
[----:B------:R-:W-:Y:S01]  /*1b00*/  LEA R4, P6, R28, R5, 0x4 ;  /* 0x000000051c047211 */ /* 0x000fe200078c20ff */
[----:B------:R-:W-:-:S03]  /*1b10*/  IMAD.WIDE R2, R35, 0x4, R2 ;  /* 0x0000000423027825 */ /* 0x000fc600078e0202 */
[----:B------:R-:W-:Y:S01]  /*1b20*/  LEA.HI.X R5, R28, R6, R29, 0x4, P6 ;  /* 0x000000061c057211 */ /* 0x000fe200030f241d */
[----:B------:R-:W-:Y:S01]  /*1b30*/  IMAD.MOV.U32 R28, RZ, RZ, RZ ;  /* 0x000000ffff1c7224 */ /* 0x000fe200078e00ff */
[----:B------:R-:W-:Y:S01]  /*1b40*/  FSETP.LT.AND P1, PT, R32, 4, P1 ;  /* 0x408000002000780b */ /* 0x000fe20000f21000 */
[----:B------:R0:W5:Y:S01]  /*1b50*/  @!P5 LDG.E.EL R27, desc[UR4][R2.64] ;  /* 0x00000004021bd981 */ /* 0x000162000c2e1900 */
[----:B------:R-:W-:-:S05]  /*1b60*/  IMAD.WIDE R4, R35, 0x4, R4 ;  /* 0x0000000423047825 */ /* 0x000fca00078e0204 */
[----:B------:R1:W5:Y:S01]  /*1b70*/  @!P5 LDG.E.EL R28, desc[UR4][R4.64] ;  /* 0x00000004041cd981 */ /* 0x000362000c2e1900 */
[----:B------:R-:W-:Y:S01]  /*1b80*/  FADD R29, R30, 1 ;  /* 0x3f8000001e1d7421 */ /* 0x000fe20000000000 */
[----:B------:R-:W-:-:S04]  /*1b90*/  FSETP.GE.AND P1, PT, R32, RZ, P1 ;  /* 0x000000ff2000720b */ /* 0x000fc80000f26000 */
[----:B------:R-:W-:Y:S02]  /*1ba0*/  FSETP.LT.AND P0, PT, R29, 4, P0 ;  /* 0x408000001d00780b */ /* 0x000fe40000701000 */
[----:B------:R-:W-:Y:S02]  /*1bb0*/  SEL R8, R19, RZ, P1 ;  /* 0x000000ff13087207 */ /* 0x000fe40000800000 */
[----:B------:R-:W-:Y:S02]  /*1bc0*/  FSETP.GE.AND P6, PT, R29, RZ, P0 ;  /* 0x000000ff1d00720b */ /* 0x000fe400007c6000 */
[----:B------:R-:W-:Y:S02]  /*1bd0*/  SHF.R.U32.HI R6, RZ, 0x1d, R8 ;  /* 0x0000001dff067819 */ /* 0x000fe40000011608 */
[----:B------:R-:W-:Y:S02]  /*1be0*/  SEL R7, R17, RZ, P6 ;  /* 0x000000ff11077207 */ /* 0x000fe40003000000 */
[----:B------:R-:W-:-:S02]  /*1bf0*/  SEL R19, R18, RZ, P1 ;  /* 0x000000ff12137207 */ /* 0x000fc40000800000 */
[----:B------:R-:W-:Y:S02]  /*1c00*/  LOP3.LUT R18, R6, 0x4, RZ, 0xc0, !PT ;  /* 0x0000000406127812 */ /* 0x000fe400078ec0ff */
[----:B------:R-:W-:Y:S02]  /*1c10*/  SHF.R.U32.HI R17, RZ, 0x1d, R7 ;  /* 0x0000001dff117819 */ /* 0x000fe40000011607 */
[----:B------:R-:W-:Y:S02]  /*1c20*/  IADD3 R18, P0, R18, R19, RZ ;  /* 0x0000001312127210 */ /* 0x000fe40007f1e0ff */
[----:B------:R-:W-:Y:S02]  /*1c30*/  SEL R16, R16, RZ, P6 ;  /* 0x000000ff10107207 */ /* 0x000fe40003000000 */
[----:B------:R-:W-:Y:S01]  /*1c40*/  LOP3.LUT R17, R17, 0x4, RZ, 0xc0, !PT ;  /* 0x0000000411117812 */ /* 0x000fe200078ec0ff */
[----:B------:R-:W-:-:S03]  /*1c50*/  IMAD.X R19, RZ, RZ, R8, P0 ;  /* 0x000000ffff137224 */ /* 0x000fc600000e0608 */
[----:B------:R-:W-:-:S04]  /*1c60*/  IADD3 R17, P0, R17, R16, RZ ;  /* 0x0000001011117210 */ /* 0x000fc80007f1e0ff */
[----:B0-----:R-:W-:Y:S01]  /*1c70*/  LOP3.LUT R2, R17, R18, RZ, 0xfc, !PT ;  /* 0x0000001211027212 */ /* 0x001fe200078efcff */
[----:B------:R-:W-:-:S03]  /*1c80*/  IMAD.X R16, RZ, RZ, R7, P0 ;  /* 0x000000ffff107224 */ /* 0x000fc600000e0607 */
[----:B------:R-:W-:Y:S02]  /*1c90*/  ISETP.LT.U32.AND P0, PT, R2, 0x4, PT ;  /* 0x000000040200780c */ /* 0x000fe40003f01070 */
[----:B------:R-:W-:-:S04]  /*1ca0*/  LOP3.LUT R2, R16, R19, RZ, 0xfc, !PT ;  /* 0x0000001310027212 */ /* 0x000fc800078efcff */
[----:B------:R-:W-:Y:S02]  /*1cb0*/  ISETP.LT.U32.OR.EX P0, PT, R2, RZ, P2, P0 ;  /* 0x000000ff0200720c */ /* 0x000fe40001701500 */
[----:B------:R-:W-:Y:S02]  /*1cc0*/  P2R R33, PR, RZ, 0x2 ;  /* 0x00000002ff217803 */ /* 0x000fe40000000000 */
[----:B------:R-:W-:-:S09]  /*1cd0*/  P2R R34, PR, RZ, 0x40 ;  /* 0x00000040ff227803 */ /* 0x000fd20000000000 */
[----:B-1----:R-:W-:Y:S05]  /*1ce0*/  @P0 BRA `(.L_x_34) ;  /* 0x0000000000400947 */ /* 0x002fea0003800000 */
        /* <DEDUP_REMOVED lines=15> */
[----:B0----5:R-:W-:Y:S05]  /*1de0*/  CALL.ABS.NOINC R2 ;  /* 0x0000000002007343 */ /* 0x021fea0003c00000 */
.L_x_34:
[----:B------:R-:W0:Y:S01]  /*1df0*/  F2I.S64.TRUNC R4, R32 ;  /* 0x0000002000047311 */ /* 0x000e22000020d900 */
[----:B------:R-:W-:Y:S05]  /*1e00*/  WARPSYNC.ALL ;  /* 0x0000000000007948 */ /* 0x000fea0003800000 */
[----:B------:R-:W-:Y:S01]  /*1e10*/  BAR.SYNC.DEFER_BLOCKING 0x0 ;  /* 0x0000000000007b1d */ /* 0x000fe20000010000 */
[----:B------:R-:W-:Y:S02]  /*1e20*/  ISETP.NE.AND P1, PT, R33, RZ, PT ;  /* 0x000000ff2100720c */ /* 0x000fe40003f25270 */
[----:B------:R-:W-:-:S03]  /*1e30*/  ISETP.NE.AND P6, PT, R34, RZ, PT ;  /* 0x000000ff2200720c */ /* 0x000fc60003fc5270 */
[----:B------:R-:W1:Y:S01]  /*1e40*/  F2I.S64.TRUNC R2, R29 ;  /* 0x0000001d00027311 */ /* 0x000e62000020d900 */
[----:B0-----:R-:W-:Y:S02]  /*1e50*/  SEL R8, R5, RZ, P1 ;  /* 0x000000ff05087207 */ /* 0x001fe40000800000 */
[----:B------:R-:W-:Y:S02]  /*1e60*/  SEL R7, R4, RZ, P1 ;  /* 0x000000ff04077207 */ /* 0x000fe40000800000 */
[----:B------:R-:W-:Y:S02]  /*1e70*/  SHF.R.U32.HI R5, RZ, 0x1d, R8 ;  /* 0x0000001dff057819 */ /* 0x000fe40000011608 */
[----:B-1----:R-:W-:Y:S02]  /*1e80*/  SEL R6, R3, RZ, P6 ;  /* 0x000000ff03067207 */ /* 0x002fe40003000000 */
[----:B------:R-:W-:Y:S02]  /*1e90*/  LOP3.LUT R4, R5, 0x4, RZ, 0xc0, !PT ;  /* 0x0000000405047812 */ /* 0x000fe400078ec0ff */
[----:B------:R-:W-:-:S02]  /*1ea0*/  SHF.R.U32.HI R3, RZ, 0x1d, R6 ;  /* 0x0000001dff037819 */ /* 0x000fc40000011606 */
[----:B------:R-:W-:Y:S02]  /*1eb0*/  IADD3 R36, P0, R4, R7, RZ ;  /* 0x0000000704247210 */ /* 0x000fe40007f1e0ff */
        /* <DEDUP_REMOVED lines=26> */
.L_x_35:
[----:B------:R-:W-:Y:S05]  /*2060*/  WARPSYNC.ALL ;  /* 0x0000000000007948 */ /* 0x000fea0003800000 */
[----:B------:R-:W-:Y:S01]  /*2070*/  BAR.SYNC.DEFER_BLOCKING 0x0 ;  /* 0x0000000000007b1d */ /* 0x000fe20000010000 */
[C---:B------:R-:W-:Y:S02]  /*2080*/  LEA R7, P0, R36.reuse, R14, 0x2 ;  /* 0x0000000e24077211 */ /* 0x040fe400078010ff */
[----:B------:R-:W-:Y:S02]  /*2090*/  SHF.R.S32.HI R2, RZ, 0x1f, R35 ;  /* 0x0000001fff027819 */ /* 0x000fe40000011423 */
[----:B------:R-:W-:Y:S01]  /*20a0*/  LEA.HI.X R6, R36, R15, R32, 0x2, P0 ;  /* 0x0000000f24067211 */ /* 0x000fe200000f1420 */
[----:B------:R-:W-:Y:S01]  /*20b0*/  IMAD.SHL.U32 R32, R35, 0x4, RZ ;  /* 0x0000000423207824 */ /* 0x000fe200078e00ff */
[----:B------:R-:W-:-:S04]  /*20c0*/  LEA R7, P0, R18, R7, 0x4 ;  /* 0x0000000712077211 */ /* 0x000fc800078020ff */
[----:B------:R-:W-:Y:S01]  /*20d0*/  LEA.HI.X R6, R18, R6, R19, 0x4, P0 ;  /* 0x0000000612067211 */ /* 0x000fe200000f2413 */
[----:B------:R-:W-:Y:S01]  /*20e0*/  FADD R18, R24, 1 ;  /* 0x3f80000018127421 */ /* 0x000fe20000000000 */
[----:B------:R-:W-:Y:S02]  /*20f0*/  LEA R4, P0, R37, R14, 0x2 ;  /* 0x0000000e25047211 */ /* 0x000fe400078010ff */
[----:B------:R-:W-:Y:S01]  /*2100*/  SHF.L.U64.HI R19, R35, 0x2, R2 ;  /* 0x0000000223137819 */ /* 0x000fe20000010202 */
[----:B------:R-:W-:Y:S01]  /*2110*/  IMAD.MOV.U32 R35, RZ, RZ, RZ ;  /* 0x000000ffff237224 */ /* 0x000fe200078e00ff */
[----:B------:R-:W-:Y:S02]  /*2120*/  LEA.HI.X R3, R37, R15, R38, 0x2, P0 ;  /* 0x0000000f25037211 */ /* 0x000fe400000f1426 */
[----:B------:R-:W-:-:S04]  /*2130*/  LEA R5, P0, R17, R4, 0x4 ;  /* 0x0000000411057211 */ /* 0x000fc800078020ff */
[----:B------:R-:W-:Y:S02]  /*2140*/  LEA.HI.X R16, R17, R3, R16, 0x4, P0 ;  /* 0x0000000311107211 */ /* 0x000fe400000f2410 */
[----:B------:R-:W-:-:S05]  /*2150*/  IADD3 R2, P0, R32, R7, RZ ;  /* 0x0000000720027210 */ /* 0x000fca0007f1e0ff */
[----:B------:R-:W-:Y:S01]  /*2160*/  IMAD.X R3, R19, 0x1, R6, P0 ;  /* 0x0000000113037824 */ /* 0x000fe200000e0606 */
[----:B------:R-:W-:-:S05]  /*2170*/  IADD3 R4, P0, R5, R32, RZ ;  /* 0x0000002005047210 */ /* 0x000fca0007f1e0ff */
[----:B------:R-:W-:Y:S01]  /*2180*/  IMAD.X R5, R16, 0x1, R19, P0 ;  /* 0x0000000110057824 */ /* 0x000fe200000e0613 */
[C---:B------:R-:W-:Y:S01]  /*2190*/  FSETP.GEU.AND P0, PT, R18.reuse, 4, PT ;  /* 0x408000001200780b */ /* 0x040fe20003f0e000 */
[----:B------:R-:W0:Y:S03]  /*21a0*/  F2I.S64.TRUNC R16, R18 ;  /* 0x0000001200107311 */ /* 0x000e26000020d900 */
[----:B------:R-:W-:Y:S01]  /*21b0*/  FSETP.GE.AND P1, PT, R18, RZ, !P0 ;  /* 0x000000ff1200720b */ /* 0x000fe20004726000 */
[----:B------:R1:W5:Y:S03]  /*21c0*/  @!P5 LDG.E.EL R35, desc[UR4][R4.64] ;  /* 0x000000040423d981 */ /* 0x000366000c2e1900 */
[----:B------:R-:W-:Y:S02]  /*21d0*/  P2R R39, PR, RZ, 0x2 ;  /* 0x00000002ff277803 */ /* 0x000fe40000000000 */
[----:B------:R-:W-:-:S04]  /*21e0*/  FSETP.LT.AND P1, PT, R31, 4, P1 ;  /* 0x408000001f00780b */ /* 0x000fc80000f21000 */
[----:B------:R-:W-:Y:S01]  /*21f0*/  FSETP.GE.AND P1, PT, R31, RZ, P1 ;  /* 0x000000ff1f00720b */ /* 0x000fe20000f26000 */
[----:B------:R-:W-:-:S03]  /*2200*/  FADD R31, R25, 1 ;  /* 0x3f800000191f7421 */ /* 0x000fc60000000000 */
[----:B0-----:R-:W-:Y:S02]  /*2210*/  SEL R36, R17, RZ, P1 ;  /* 0x000000ff11247207 */ /* 0x001fe40000800000 */
[----:B------:R-:W-:Y:S02]  /*2220*/  SEL R6, R16, RZ, P1 ;  /* 0x000000ff10067207 */ /* 0x000fe40000800000 */
[----:B------:R-:W-:-:S04]  /*2230*/  SHF.R.U32.HI R37, RZ, 0x1d, R36 ;  /* 0x0000001dff257819 */ /* 0x000fc80000011624 */
[----:B------:R-:W-:-:S04]  /*2240*/  LOP3.LUT R37, R37, 0x4, RZ, 0xc0, !PT ;  /* 0x0000000425257812 */ /* 0x000fc800078ec0ff */
[----:B------:R-:W-:Y:S02]  /*2250*/  IADD3 R37, P0, R37, R6, RZ ;  /* 0x0000000625257210 */ /* 0x000fe40007f1e0ff */
[----:B------:R-:W0:Y:S03]  /*2260*/  F2I.S64.TRUNC R6, R31 ;  /* 0x0000001f00067311 */ /* 0x000e26000020d900 */
[----:B------:R-:W-:Y:S01]  /*2270*/  IMAD.X R36, RZ, RZ, R36, P0 ;  /* 0x000000ffff247224 */ /* 0x000fe200000e0624 */
[----:B------:R-:W-:-:S04]  /*2280*/  FSETP.GEU.AND P0, PT, R31, 4, PT ;  /* 0x408000001f00780b */ /* 0x000fc80003f0e000 */
[----:B------:R-:W-:-:S04]  /*2290*/  FSETP.GE.AND P0, PT, R31, RZ, !P0 ;  /* 0x000000ff1f00720b */ /* 0x000fc80004706000 */
[----:B------:R-:W-:-:S04]  /*22a0*/  FSETP.LT.AND P6, PT, R30, 4, P0 ;  /* 0x408000001e00780b */ /* 0x000fc800007c1000 */
[----:B------:R-:W-:Y:S01]  /*22b0*/  FSETP.GE.AND P6, PT, R30, RZ, P6 ;  /* 0x000000ff1e00720b */ /* 0x000fe200037c6000 */
[----:B------:R-:W-:-:S03]  /*22c0*/  IMAD.MOV.U32 R30, RZ, RZ, RZ ;  /* 0x000000ffff1e7224 */ /* 0x000fc600078e00ff */
[----:B0-----:R-:W-:Y:S02]  /*22d0*/  SEL R41, R7, RZ, P6 ;  /* 0x000000ff07297207 */ /* 0x001fe40003000000 */
[----:B------:R-:W-:Y:S01]  /*22e0*/  SEL R7, R6, RZ, P6 ;  /* 0x000000ff06077207 */ /* 0x000fe20003000000 */
[----:B------:R1:W5:Y:S01]  /*22f0*/  @!P5 LDG.E.EL R30, desc[UR4][R2.64] ;  /* 0x00000004021ed981 */ /* 0x000362000c2e1900 */
[----:B------:R-:W-:Y:S02]  /*2300*/  SHF.R.U32.HI R40, RZ, 0x1d, R41 ;  /* 0x0000001dff287819 */ /* 0x000fe40000011629 */
[----:B------:R-:W-:Y:S02]  /*2310*/  P2R R38, PR, RZ, 0x40 ;  /* 0x00000040ff267803 */ /* 0x000fe40000000000 */
[----:B------:R-:W-:-:S04]  /*2320*/  LOP3.LUT R40, R40, 0x4, RZ, 0xc0, !PT ;  /* 0x0000000428287812 */ /* 0x000fc800078ec0ff */
[----:B------:R-:W-:-:S04]  /*2330*/  IADD3 R40, P6, R40, R7, RZ ;  /* 0x0000000728287210 */ /* 0x000fc80007fde0ff */
[----:B------:R-:W-:Y:S01]  /*2340*/  LOP3.LUT R6, R40, R37, RZ, 0xfc, !PT ;  /* 0x0000002528067212 */ /* 0x000fe200078efcff */
[----:B------:R-:W-:-:S03]  /*2350*/  IMAD.X R41, RZ, RZ, R41, P6 ;  /* 0x000000ffff297224 */ /* 0x000fc600030e0629 */
[----:B------:R-:W-:Y:S02]  /*2360*/  ISETP.LT.U32.AND P6, PT, R6, 0x4, PT ;  /* 0x000000040600780c */ /* 0x000fe40003fc1070 */
[----:B------:R-:W-:-:S04]  /*2370*/  LOP3.LUT R7, R41, R36, RZ, 0xfc, !PT ;  /* 0x0000002429077212 */ /* 0x000fc800078efcff */
[----:B------:R-:W-:-:S13]  /*2380*/  ISETP.LT.U32.OR.EX P6, PT, R7, RZ, P2, P6 ;  /* 0x000000ff0700720c */ /* 0x000fda00017c1560 */
        /* <DEDUP_REMOVED lines=17> */
.L_x_36:
[----:B------:R-:W0:Y:S01]  /*24a0*/  F2I.FTZ.S64.FLOOR R2, R26 ;  /* 0x0000001a00027311 */ /* 0x000e220000215900 */
[----:B------:R-:W-:Y:S05]  /*24b0*/  WARPSYNC.ALL ;  /* 0x0000000000007948 */ /* 0x000fea0003800000 */
[----:B------:R-:W-:Y:S01]  /*24c0*/  BAR.SYNC.DEFER_BLOCKING 0x0 ;  /* 0x0000000000007b1d */ /* 0x000fe20000010000 */
[----:B0-----:R-:W-:Y:S02]  /*24d0*/  SEL R43, R3, RZ, P1 ;  /* 0x000000ff032b7207 */ /* 0x001fe40000800000 */
[----:B------:R-:W-:Y:S02]  /*24e0*/  SEL R3, R2, RZ, P1 ;  /* 0x000000ff02037207 */ /* 0x000fe40000800000 */
[----:B------:R-:W-:-:S04]  /*24f0*/  SHF.R.U32.HI R42, RZ, 0x1d, R43 ;  /* 0x0000001dff2a7819 */ /* 0x000fc8000001162b */
[----:B------:R-:W-:-:S04]  /*2500*/  LOP3.LUT R42, R42, 0x4, RZ, 0xc0, !PT ;  /* 0x000000042a2a7812 */ /* 0x000fc800078ec0ff */
[----:B------:R-:W-:Y:S02]  /*2510*/  IADD3 R42, P6, R42, R3, RZ ;  /* 0x000000032a2a7210 */ /* 0x000fe40007fde0ff */
[----:B------:R-:W0:Y:S03]  /*2520*/  F2I.FTZ.S64.FLOOR R2, R0 ;  /* 0x0000000000027311 */ /* 0x000e260000215900 */
[----:B------:R-:W-:Y:S01]  /*2530*/  IMAD.X R43, RZ, RZ, R43, P6 ;  /* 0x000000ffff2b7224 */ /* 0x000fe200030e062b */
[----:B------:R-:W-:-:S04]  /*2540*/  ISETP.NE.AND P6, PT, R38, RZ, PT ;  /* 0x000000ff2600720c */ /* 0x000fc80003fc5270 */
[----:B0-----:R-:W-:Y:S02]  /*2550*/  SEL R3, R3, RZ, P6 ;  /* 0x000000ff03037207 */ /* 0x001fe40003000000 */
[----:B------:R-:W-:Y:S02]  /*2560*/  SEL R2, R2, RZ, P6 ;  /* 0x000000ff02027207 */ /* 0x000fe40003000000 */
[----:B------:R-:W-:-:S04]  /*2570*/  SHF.R.U32.HI R45, RZ, 0x1d, R3 ;  /* 0x0000001dff2d7819 */ /* 0x000fc80000011603 */
[----:B------:R-:W-:-:S04]  /*2580*/  LOP3.LUT R45, R45, 0x4, RZ, 0xc0, !PT ;  /* 0x000000042d2d7812 */ /* 0x000fc800078ec0ff */
        /* <DEDUP_REMOVED lines=23> */
.L_x_37:
[----:B------:R-:W-:Y:S05]  /*2700*/  WARPSYNC.ALL ;  /* 0x0000000000007948 */ /* 0x000fea0003800000 */
[----:B------:R-:W-:Y:S01]  /*2710*/  BAR.SYNC.DEFER_BLOCKING 0x0 ;  /* 0x0000000000007b1d */ /* 0x000fe20000010000 */
[CC--:B------:R-:W-:Y:S02]  /*2720*/  LEA R2, P6, R42.reuse, R14.reuse, 0x2 ;  /* 0x0000000e2a027211 */ /* 0x0c0fe400078c10ff */
[----:B------:R-:W-:Y:S02]  /*2730*/  FSETP.LT.AND P0, PT, R29, 4, P0 ;  /* 0x408000001d00780b */ /* 0x000fe40000701000 */
[----:B------:R-:W-:Y:S01]  /*2740*/  LEA.HI.X R42, R42, R15, R43, 0x2, P6 ;  /* 0x0000000f2a2a7211 */ /* 0x000fe200030f142b */
[----:B------:R-:W0:Y:S01]  /*2750*/  F2I.S64.TRUNC R6, R31 ;  /* 0x0000001f00067311 */ /* 0x000e22000020d900 */
[----:B------:R-:W-:-:S02]  /*2760*/  LEA R5, P6, R45, R14, 0x2 ;  /* 0x0000000e2d057211 */ /* 0x000fc400078c10ff */
[----:B------:R-:W-:Y:S02]  /*2770*/  FSETP.GE.AND P0, PT, R29, RZ, P0 ;  /* 0x000000ff1d00720b */ /* 0x000fe40000706000 */
[----:B------:R-:W-:Y:S02]  /*2780*/  LEA.HI.X R45, R45, R15, R44, 0x2, P6 ;  /* 0x0000000f2d2d7211 */ /* 0x000fe400030f142c */
[----:B------:R-:W-:-:S04]  /*2790*/  LEA R3, P6, R37, R2, 0x4 ;  /* 0x0000000225037211 */ /* 0x000fc800078c20ff */
[----:B------:R-:W-:Y:S02]  /*27a0*/  LEA.HI.X R36, R37, R42, R36, 0x4, P6 ;  /* 0x0000002a25247211 */ /* 0x000fe400030f2424 */
[----:B------:R-:W-:Y:S01]  /*27b0*/  LEA R5, P6, R40, R5, 0x4 ;  /* 0x0000000528057211 */ /* 0x000fe200078c20ff */
[----:B------:R-:W1:Y:S01]  /*27c0*/  FRND.FTZ.FLOOR R42, R26 ;  /* 0x0000001a002a7307 */ /* 0x000e620000215000 */
[----:B0-----:R-:W-:Y:S02]  /*27d0*/  SEL R6, R6, RZ, P0 ;  /* 0x000000ff06067207 */ /* 0x001fe40000000000 */
[----:B------:R-:W-:Y:S02]  /*27e0*/  LEA.HI.X R40, R40, R45, R41, 0x4, P6 ;  /* 0x0000002d28287211 */ /* 0x000fe400030f2429 */
[----:B------:R-:W-:-:S05]  /*27f0*/  IADD3 R2, P6, R3, R32, RZ ;  /* 0x0000002003027210 */ /* 0x000fca0007fde0ff */
[----:B------:R-:W-:Y:S01]  /*2800*/  IMAD.X R3, R36, 0x1, R19, P6 ;  /* 0x0000000124037824 */ /* 0x000fe200030e0613 */
[----:B------:R-:W-:Y:S02]  /*2810*/  IADD3 R4, P6, R5, R32, RZ ;  /* 0x0000002005047210 */ /* 0x000fe40007fde0ff */
[----:B------:R-:W-:-:S03]  /*2820*/  SEL R36, R7, RZ, P0 ;  /* 0x000000ff07247207 */ /* 0x000fc60000000000 */
[----:B------:R-:W-:Y:S01]  /*2830*/  IMAD.X R5, R40, 0x1, R19, P6 ;  /* 0x0000000128057824 */ /* 0x000fe200030e0613 */
[----:B------:R-:W-:Y:S02]  /*2840*/  CS2R R40, SRZ ;  /* 0x0000000000287805 */ /* 0x000fe4000001ff00 */
[----:B------:R-:W-:-:S04]  /*2850*/  SHF.R.U32.HI R37, RZ, 0x1d, R36 ;  /* 0x0000001dff257819 */ /* 0x000fc80000011624 */
[----:B------:R-:W-:Y:S01]  /*2860*/  LOP3.LUT R37, R37, 0x4, RZ, 0xc0, !PT ;  /* 0x0000000425257812 */ /* 0x000fe200078ec0ff */
[----:B------:R0:W5:Y:S03]  /*2870*/  @!P5 LDG.E.EL R40, desc[UR4][R2.64] ;  /* 0x000000040228d981 */ /* 0x000166000c2e1900 */
[----:B------:R-:W-:Y:S01]  /*2880*/  IADD3 R37, P6, R37, R6, RZ ;  /* 0x0000000625257210 */ /* 0x000fe20007fde0ff */
[----:B------:R0:W5:Y:S01]  /*2890*/  @!P5 LDG.E.EL R41, desc[UR4][R4.64] ;  /* 0x000000040429d981 */ /* 0x000162000c2e1900 */
[----:B-1----:R-:W-:-:S03]  /*28a0*/  FADD R6, R42, 1 ;  /* 0x3f8000002a067421 */ /* 0x002fc60000000000 */
[----:B------:R-:W-:Y:S01]  /*28b0*/  IMAD.X R36, RZ, RZ, R36, P6 ;  /* 0x000000ffff247224 */ /* 0x000fe200030e0624 */
[----:B------:R-:W-:-:S04]  /*28c0*/  ISETP.NE.AND P6, PT, R39, RZ, PT ;  /* 0x000000ff2700720c */ /* 0x000fc80003fc5270 */
[----:B------:R-:W-:-:S04]  /*28d0*/  FSETP.LT.AND P6, PT, R6, 4, P6 ;  /* 0x408000000600780b */ /* 0x000fc800037c1000 */
[----:B------:R-:W-:-:S04]  /*28e0*/  FSETP.GE.AND P6, PT, R6, RZ, P6 ;  /* 0x000000ff0600720b */ /* 0x000fc800037c6000 */
[----:B------:R-:W-:Y:S02]  /*28f0*/  SEL R7, R17, RZ, P6 ;  /* 0x000000ff11077207 */ /* 0x000fe40003000000 */
[----:B------:R-:W-:Y:S02]  /*2900*/  SEL R17, R16, RZ, P6 ;  /* 0x000000ff10117207 */ /* 0x000fe40003000000 */
        /* <DEDUP_REMOVED lines=9> */
[----:B0-----:R-:W-:Y:S05]  /*29a0*/  @P6 BRA `(.L_x_38) ;  /* 0x0000000000406947 */ /* 0x001fea0003800000 */
        /* <DEDUP_REMOVED lines=16> */
.L_x_38:
[----:B------:R-:W0:Y:S01]  /*2ab0*/  F2I.S64.TRUNC R2, R29 ;  /* 0x0000001d00027311 */ /* 0x000e22000020d900 */
[----:B------:R-:W-:Y:S01]  /*2ac0*/  FADD R6, R42, 1 ;  /* 0x3f8000002a067421 */ /* 0x000fe20000000000 */
[----:B------:R-:W-:Y:S05]  /*2ad0*/  WARPSYNC.ALL ;  /* 0x0000000000007948 */ /* 0x000fea0003800000 */
[----:B------:R-:W-:Y:S01]  /*2ae0*/  BAR.SYNC.DEFER_BLOCKING 0x0 ;  /* 0x0000000000007b1d */ /* 0x000fe20000010000 */
[----:B0-----:R-:W-:Y:S02]  /*2af0*/  SEL R44, R3, RZ, P0 ;  /* 0x000000ff032c7207 */ /* 0x001fe40000000000 */
[----:B------:R-:W-:-:S02]  /*2b00*/  SEL R2, R2, RZ, P0 ;  /* 0x000000ff02027207 */ /* 0x000fc40000000000 */
[----:B------:R-:W-:-:S04]  /*2b10*/  SHF.R.U32.HI R43, RZ, 0x1d, R44 ;  /* 0x0000001dff2b7819 */ /* 0x000fc8000001162c */
[----:B------:R-:W-:-:S04]  /*2b20*/  LOP3.LUT R43, R43, 0x4, RZ, 0xc0, !PT ;  /* 0x000000042b2b7812 */ /* 0x000fc800078ec0ff */
[----:B------:R-:W-:Y:S02]  /*2b30*/  IADD3 R43, P6, R43, R2, RZ ;  /* 0x000000022b2b7210 */ /* 0x000fe40007fde0ff */
[----:B------:R-:W0:Y:S03]  /*2b40*/  F2I.S64.TRUNC R2, R6 ;  /* 0x0000000600027311 */ /* 0x000e26000020d900 */
        /* <DEDUP_REMOVED lines=29> */
.L_x_39:
[-C--:B------:R-:W-:Y:S01]  /*2d20*/  LEA R3, P2, R42, R14.reuse, 0x2 ;  /* 0x0000000e2a037211 */ /* 0x080fe200078410ff */
[----:B------:R-:W-:Y:S05]  /*2d30*/  WARPSYNC.ALL ;  /* 0x0000000000007948 */ /* 0x000fea0003800000 */
[----:B------:R-:W-:Y:S01]  /*2d40*/  BAR.SYNC.DEFER_BLOCKING 0x0 ;  /* 0x0000000000007b1d */ /* 0x000fe20000010000 */
[----:B------:R-:W-:Y:S02]  /*2d50*/  IMAD.MOV.U32 R8, RZ, RZ, RZ ;  /* 0x000000ffff087224 */ /* 0x000fe400078e00ff */
[----:B------:R-:W-:Y:S01]  /*2d60*/  FADD R31, -R22, R31 ;  /* 0x0000001f161f7221 */ /* 0x000fe20000000100 */
[----:B------:R-:W-:Y:S01]  /*2d70*/  LEA.HI.X R2, R42, R15, R45, 0x2, P2 ;  /* 0x0000000f2a027211 */ /* 0x000fe200010f142d */
[----:B------:R-:W-:Y:S01]  /*2d80*/  FADD R18, -R23, R18 ;  /* 0x0000001217127221 */ /* 0x000fe20000000100 */
[----:B------:R-:W-:Y:S01]  /*2d90*/  LEA R14, P2, R43, R14, 0x2 ;  /* 0x0000000e2b0e7211 */ /* 0x000fe200078410ff */
[----:B------:R-:W0:Y:S01]  /*2da0*/  FRND.FTZ.FLOOR R7, R0 ;  /* 0x0000000000077307 */ /* 0x000e220000215000 */
[----:B------:R-:W-:-:S02]  /*2db0*/  ISETP.NE.AND P6, PT, R34, RZ, PT ;  /* 0x000000ff2200720c */ /* 0x000fc40003fc5270 */
[----:B------:R-:W-:Y:S02]  /*2dc0*/  LEA.HI.X R15, R43, R15, R44, 0x2, P2 ;  /* 0x0000000f2b0f7211 */ /* 0x000fe400010f142c */
[----:B------:R-:W-:-:S04]  /*2dd0*/  LEA R3, P2, R16, R3, 0x4 ;  /* 0x0000000310037211 */ /* 0x000fc800078420ff */
[----:B------:R-:W-:Y:S02]  /*2de0*/  LEA.HI.X R16, R16, R2, R17, 0x4, P2 ;  /* 0x0000000210107211 */ /* 0x000fe400010f2411 */
[----:B------:R-:W-:Y:S01]  /*2df0*/  LEA R5, P2, R37, R14, 0x4 ;  /* 0x0000000e25057211 */ /* 0x000fe200078420ff */
[----:B------:R-:W-:-:S03]  /*2e00*/  IMAD.MOV.U32 R14, RZ, RZ, RZ ;  /* 0x000000ffff0e7224 */ /* 0x000fc600078e00ff */
[----:B------:R-:W-:Y:S02]  /*2e10*/  LEA.HI.X R36, R37, R15, R36, 0x4, P2 ;  /* 0x0000000f25247211 */ /* 0x000fe400010f2424 */
[----:B------:R-:W-:Y:S01]  /*2e20*/  IADD3 R2, P2, R3, R32, RZ ;  /* 0x0000002003027210 */ /* 0x000fe20007f5e0ff */
[----:B------:R-:W1:Y:S04]  /*2e30*/  FRND.FTZ.FLOOR R15, R26 ;  /* 0x0000001a000f7307 */ /* 0x000e680000215000 */
[----:B------:R-:W-:Y:S01]  /*2e40*/  IMAD.X R3, R16, 0x1, R19, P2 ;  /* 0x0000000110037824 */ /* 0x000fe200010e0613 */
[----:B------:R-:W-:Y:S01]  /*2e50*/  IADD3 R4, P2, R5, R32, RZ ;  /* 0x0000002005047210 */ /* 0x000fe20007f5e0ff */
[----:B0-----:R-:W-:-:S03]  /*2e60*/  FADD R16, R0, -R7 ;  /* 0x8000000700107221 */ /* 0x001fc60000000000 */
[----:B------:R-:W2:Y:S01]  /*2e70*/  @!P5 LDG.E.EL R14, desc[UR4][R2.64] ;  /* 0x00000004020ed981 */ /* 0x000ea2000c2e1900 */
[----:B------:R-:W-:Y:S02]  /*2e80*/  IMAD.X R5, R36, 0x1, R19, P2 ;  /* 0x0000000124057824 */ /* 0x000fe400010e0613 */
[----:B------:R-:W-:Y:S01]  /*2e90*/  FMUL R6, R31, R16 ;  /* 0x000000101f067220 */ /* 0x000fe20000400000 */
[----:B-1----:R-:W-:Y:S02]  /*2ea0*/  FADD R11, R15, 1 ;  /* 0x3f8000000f0b7421 */ /* 0x002fe40000000000 */
[----:B------:R0:W3:Y:S02]  /*2eb0*/  @!P5 LDG.E.EL R8, desc[UR4][R4.64] ;  /* 0x000000040408d981 */ /* 0x0000e4000c2e1900 */
[----:B------:R-:W-:Y:S01]  /*2ec0*/  FSEL R10, R6, RZ, P6 ;  /* 0x000000ff060a7208 */ /* 0x000fe20003000000 */
[C---:B------:R-:W-:Y:S01]  /*2ed0*/  FADD R11, -R26.reuse, R11 ;  /* 0x0000000b1a0b7221 */ /* 0x040fe20000000100 */
[----:B------:R-:W-:Y:S01]  /*2ee0*/  FADD R15, R26, -R15 ;  /* 0x8000000f1a0f7221 */ /* 0x000fe20000000000 */
[----:B------:R-:W-:Y:S01]  /*2ef0*/  FADD R0, -R0, R29 ;  /* 0x0000001d00007221 */ /* 0x000fe20000000100 */
[----:B------:R-:W-:Y:S01]  /*2f00*/  FADD R24, R23, -R24 ;  /* 0x8000001817187221 */ /* 0x000fe20000000000 */
[----:B------:R-:W-:Y:S01]  /*2f10*/  FMUL R6, R11, R18 ;  /* 0x000000120b067220 */ /* 0x000fe20000400000 */
[----:B------:R-:W-:Y:S01]  /*2f20*/  FMUL R18, R18, R15 ;  /* 0x0000000f12127220 */ /* 0x000fe20000400000 */
[----:B------:R-:W-:Y:S01]  /*2f30*/  FADD R25, R22, -R25 ;  /* 0x8000001916197221 */ /* 0x000fe20000000000 */
[----:B------:R-:W-:-:S02]  /*2f40*/  ISETP.NE.AND P2, PT, R38, RZ, PT ;  /* 0x000000ff2600720c */ /* 0x000fc40003f45270 */
[----:B------:R-:W-:Y:S02]  /*2f50*/  FSEL R12, R6, RZ, P4 ;  /* 0x000000ff060c7208 */ /* 0x000fe40002000000 */
[----:B------:R-:W1:Y:S01]  /*2f60*/  LDC.64 R6, c[0x0][0x210] ;  /* 0x00008400ff067b82 */ /* 0x000e620000000a00 */
[----:B------:R-:W-:Y:S01]  /*2f70*/  ISETP.NE.AND P4, PT, R33, RZ, PT ;  /* 0x000000ff2100720c */ /* 0x000fe20003f85270 */
[----:B------:R-:W-:Y:S01]  /*2f80*/  FMUL R31, R0, R31 ;  /* 0x0000001f001f7220 */ /* 0x000fe20000400000 */
[----:B------:R-:W-:Y:S02]  /*2f90*/  ISETP.NE.AND P6, PT, R39, RZ, PT ;  /* 0x000000ff2700720c */ /* 0x000fe40003fc5270 */
[----:B------:R-:W-:Y:S01]  /*2fa0*/  FSEL R13, R18, RZ, P4 ;  /* 0x000000ff120d7208 */ /* 0x000fe20002000000 */
[----:B------:R-:W-:Y:S01]  /*2fb0*/  FMUL R11, R11, R24 ;  /* 0x000000180b0b7220 */ /* 0x000fe20000400000 */
[----:B------:R-:W-:Y:S01]  /*2fc0*/  FMUL R0, R0, R25 ;  /* 0x0000001900007220 */ /* 0x000fe20000400000 */
[----:B------:R-:W-:Y:S01]  /*2fd0*/  FSEL R31, R31, RZ, P3 ;  /* 0x000000ff1f1f7208 */ /* 0x000fe20001800000 */
[----:B-----5:R-:W-:Y:S01]  /*2fe0*/  FMUL R10, R10, R35 ;  /* 0x000000230a0a7220 */ /* 0x020fe20000400000 */
[----:B------:R-:W-:Y:S01]  /*2ff0*/  FMUL R13, R13, R30 ;  /* 0x0000001e0d0d7220 */ /* 0x000fe20000400000 */
[----:B------:R-:W-:Y:S01]  /*3000*/  FMUL R15, R15, R24 ;  /* 0x000000180f0f7220 */ /* 0x000fe20000400000 */
[----:B0-----:R-:W-:Y:S01]  /*3010*/  FMUL R4, R16, R25 ;  /* 0x0000001910047220 */ /* 0x001fe20000400000 */
[----:B------:R-:W-:Y:S01]  /*3020*/  FSEL R2, R11, RZ, P1 ;  /* 0x000000ff0b027208 */ /* 0x000fe20000800000 */
[----:B------:R-:W-:Y:S01]  /*3030*/  FFMA R13, R12, R27, R13 ;  /* 0x0000001b0c0d7223 */ /* 0x000fe2000000000d */
[----:B------:R-:W-:Y:S01]  /*3040*/  FSEL R3, R0, RZ, P2 ;  /* 0x000000ff00037208 */ /* 0x000fe20001000000 */
[----:B------:R-:W-:Y:S01]  /*3050*/  FFMA R10, R31, R28, R10 ;  /* 0x0000001c1f0a7223 */ /* 0x000fe2000000000a */
[----:B------:R-:W-:Y:S01]  /*3060*/  FSEL R15, R15, RZ, P6 ;  /* 0x000000ff0f0f7208 */ /* 0x000fe20003000000 */
[----:B------:R-:W-:Y:S01]  /*3070*/  FFMA R2, R2, R40, R13 ;  /* 0x0000002802027223 */ /* 0x000fe2000000000d */
[----:B------:R-:W-:Y:S01]  /*3080*/  FSEL R5, R4, RZ, P0 ;  /* 0x000000ff04057208 */ /* 0x000fe20000000000 */
[----:B------:R-:W-:Y:S01]  /*3090*/  FFMA R10, R3, R41, R10 ;  /* 0x00000029030a7223 */ /* 0x000fe2000000000a */
[----:B-1----:R-:W-:-:S04]  /*30a0*/  IMAD.WIDE R6, R9, 0x4, R6 ;  /* 0x0000000409067825 */ /* 0x002fc800078e0206 */
[----:B--2---:R-:W-:Y:S01]  /*30b0*/  FFMA R2, R15, R14, R2 ;  /* 0x0000000e0f027223 */ /* 0x004fe20000000002 */
[----:B---3--:R-:W-:Y:S01]  /*30c0*/  FFMA R3, R5, R8, R10 ;  /* 0x0000000805037223 */ /* 0x008fe2000000000a */
[----:B------:R-:W-:Y:S06]  /*30d0*/  @P5 EXIT ;  /* 0x000000000000594d */ /* 0x000fec0003800000 */
[----:B------:R-:W-:Y:S01]  /*30e0*/  STG.E.64 desc[UR4][R6.64], R2 ;  /* 0x0000000206007986 */ /* 0x000fe2000c101b04 */
[----:B------:R-:W-:Y:S05]  /*30f0*/  EXIT ;  /* 0x000000000000794d */ /* 0x000fea0003800000 */
.L_x_40:
[----:B------:R-:W-:-:S00]  /*3100*/  BRA `(.L_x_40) ;  /* 0xfffffffc00fc7947 */ /* 0x000fc0000383ffff */
[----:B------:R-:W-:-:S00]  /*3110*/  NOP ;  /* 0x0000000000007918 */ /* 0x000fc00000000000 */
        /* <DEDUP_REMOVED lines=14> */
.L_x_41:


//--------------------- .nv.global.init           --------------------------
	.section	.nv.global.init,"aw",@progbits
.nv.global.init:
	.type		assertFunc_7,@object
	.size		assertFunc_7,(assertFunc_3 - assertFunc_7)
assertFunc_7:
        /*0000*/ 	.byte	0x75, 0x6e, 0x6b, 0x6e, 0x6f, 0x77, 0x6e, 0x00
	.type		assertFunc_3,@object
	.size		assertFunc_3,(assertFunc_1 - assertFunc_3)
assertFunc_3:
        /*0008*/ 	.byte	0x75, 0x6e, 0x6b, 0x6e, 0x6f, 0x77, 0x6e, 0x00
	.type		assertFunc_1,@object
	.size		assertFunc_1,(assertFunc_5 - assertFunc_1)
assertFunc_1:
        /*0010*/ 	.byte	0x75, 0x6e, 0x6b, 0x6e, 0x6f, 0x77, 0x6e, 0x00
	.type		assertFunc_5,@object
	.size		assertFunc_5,(assertFunc_6 - assertFunc_5)
assertFunc_5:
        /*0018*/ 	.byte	0x75, 0x6e, 0x6b, 0x6e, 0x6f, 0x77, 0x6e, 0x00
	.type		assertFunc_6,@object
	.size		assertFunc_6,(assertFunc_2 - assertFunc_6)
assertFunc_6:
        /*0020*/ 	.byte	0x75, 0x6e, 0x6b, 0x6e, 0x6f, 0x77, 0x6e, 0x00
	.type		assertFunc_2,@object
	.size		assertFunc_2,(assertFunc_4 - assertFunc_2)
assertFunc_2:
        /*0028*/ 	.byte	0x75, 0x6e, 0x6b, 0x6e, 0x6f, 0x77, 0x6e, 0x00
	.type		assertFunc_4,@object
	.size		assertFunc_4,(assertFunc_0 - assertFunc_4)
assertFunc_4:
        /*0030*/ 	.byte	0x75, 0x6e, 0x6b, 0x6e, 0x6f, 0x77, 0x6e, 0x00
	.type		assertFunc_0,@object
	.size		assertFunc_0,(_$_str - assertFunc_0)
assertFunc_0:
        /*0038*/ 	.byte	0x75, 0x6e, 0x6b, 0x6e, 0x6f, 0x77, 0x6e, 0x00
	.type		_$_str,@object
	.size		_$_str,(assertMessage_1 - _$_str)
_$_str:
        /*0040*/ 	.byte	0x5f, 0x5f, 0x43, 0x55, 0x44, 0x41, 0x5f, 0x46, 0x54, 0x5a, 0x00
	.type		assertMessage_1,@object
	.size		assertMessage_1,(assertMessage_3 - assertMessage_1)
assertMessage_1:
        /*004b*/ 	.byte	0x69, 0x6e, 0x64, 0x65, 0x78, 0x20, 0x6f, 0x75, 0x74, 0x20, 0x6f, 0x66, 0x20, 0x62, 0x6f, 0x75
        /*005b*/ 	.byte	0x6e, 0x64, 0x73, 0x3a, 0x20, 0x30, 0x20, 0x3c, 0x3d, 0x20, 0x74, 0x6d, 0x70, 0x37, 0x38, 0x20
        /*006b*/ 	.byte	0x3c, 0x20, 0x34, 0x00
	.type		assertMessage_3,@object
	.size		assertMessage_3,(assertMessage_0 - assertMessage_3)
assertMessage_3:
        /*006f*/ 	.byte	0x69, 0x6e, 0x64, 0x65, 0x78, 0x20, 0x6f, 0x75, 0x74, 0x20, 0x6f, 0x66, 0x20, 0x62, 0x6f, 0x75
        /*007f*/ 	.byte	0x6e, 0x64, 0x73, 0x3a, 0x20, 0x30, 0x20, 0x3c, 0x3d, 0x20, 0x74, 0x6d, 0x70, 0x39, 0x37, 0x20
        /*008f*/ 	.byte	0x3c, 0x20, 0x34, 0x00
	.type		assertMessage_0,@object
	.size		assertMessage_0,(assertMessage_2 - assertMessage_0)
assertMessage_0:
        /*0093*/ 	.byte	0x69, 0x6e, 0x64, 0x65, 0x78, 0x20, 0x6f, 0x75, 0x74, 0x20, 0x6f, 0x66, 0x20, 0x62, 0x6f, 0x75
        /*00a3*/ 	.byte	0x6e, 0x64, 0x73, 0x3a, 0x20, 0x30, 0x20, 0x3c, 0x3d, 0x20, 0x74, 0x6d, 0x70, 0x37, 0x32, 0x20
        /*00b3*/ 	.byte	0x3c, 0x20, 0x34, 0x00
	.type		assertMessage_2,@object
	.size		assertMessage_2,(assertMessage_5 - assertMessage_2)
assertMessage_2:
        /*00b7*/ 	.byte	0x69, 0x6e, 0x64, 0x65, 0x78, 0x20, 0x6f, 0x75, 0x74, 0x20, 0x6f, 0x66, 0x20, 0x62, 0x6f, 0x75
        /*00c7*/ 	.byte	0x6e, 0x64, 0x73, 0x3a, 0x20, 0x30, 0x20, 0x3c, 0x3d, 0x20, 0x74, 0x6d, 0x70, 0x39, 0x31, 0x20
        /*00d7*/ 	.byte	0x3c, 0x20, 0x34, 0x00
	.type		assertMessage_5,@object
	.size		assertMessage_5,(assertMessage_7 - assertMessage_5)
assertMessage_5:
        /*00db*/ 	.byte	0x69, 0x6e, 0x64, 0x65, 0x78, 0x20, 0x6f, 0x75, 0x74, 0x20, 0x6f, 0x66, 0x20, 0x62, 0x6f, 0x75
        /*00eb*/ 	.byte	0x6e, 0x64, 0x73, 0x3a, 0x20, 0x30, 0x20, 0x3c, 0x3d, 0x20, 0x74, 0x6d, 0x70, 0x31, 0x31, 0x38
        /*00fb*/ 	.byte	0x20, 0x3c, 0x20, 0x34, 0x00
	.type		assertMessage_7,@object
	.size		assertMessage_7,(assertMessage_4 - assertMessage_7)
assertMessage_7:
        /*0100*/ 	.byte	0x69, 0x6e, 0x64, 0x65, 0x78, 0x20, 0x6f, 0x75, 0x74, 0x20, 0x6f, 0x66, 0x20, 0x62, 0x6f, 0x75
        /*0110*/ 	.byte	0x6e, 0x64, 0x73, 0x3a, 0x20, 0x30, 0x20, 0x3c, 0x3d, 0x20, 0x74, 0x6d, 0x70, 0x31, 0x33, 0x35
        /*0120*/ 	.byte	0x20, 0x3c, 0x20, 0x34, 0x00
	.type		assertMessage_4,@object
	.size		assertMessage_4,(assertMessage_6 - assertMessage_4)
assertMessage_4:
        /*0125*/ 	.byte	0x69, 0x6e, 0x64, 0x65, 0x78, 0x20, 0x6f, 0x75, 0x74, 0x20, 0x6f, 0x66, 0x20, 0x62, 0x6f, 0x75
        /*0135*/ 	.byte	0x6e, 0x64, 0x73, 0x3a, 0x20, 0x30, 0x20, 0x3c, 0x3d, 0x20, 0x74, 0x6d, 0x70, 0x31, 0x31, 0x33
        /*0145*/ 	.byte	0x20, 0x3c, 0x20, 0x34, 0x00
	.type		assertMessage_6,@object
	.size		assertMessage_6,(assertFile_2 - assertMessage_6)
assertMessage_6:
        /*014a*/ 	.byte	0x69, 0x6e, 0x64, 0x65, 0x78, 0x20, 0x6f, 0x75, 0x74, 0x20, 0x6f, 0x66, 0x20, 0x62, 0x6f, 0x75
        /*015a*/ 	.byte	0x6e, 0x64, 0x73, 0x3a, 0x20, 0x30, 0x20, 0x3c, 0x3d, 0x20, 0x74, 0x6d, 0x70, 0x31, 0x33, 0x30
        /*016a*/ 	.byte	0x20, 0x3c, 0x20, 0x34, 0x00
	.type		assertFile_2,@object
	.size		assertFile_2,(assertFile_6 - assertFile_2)
assertFile_2:
        /*016f*/ 	.byte	0x69, 0x6e, 0x64, 0x75, 0x63, 0x74, 0x6f, 0x72, 0x5f, 0x63, 0x61, 0x63, 0x68, 0x65, 0x2f, 0x62
        /*017f*/ 	.byte	0x69, 0x2f, 0x63, 0x62, 0x69, 0x65, 0x37, 0x71, 0x6a, 0x68, 0x73, 0x6a, 0x36, 0x77, 0x7a, 0x79
        /*018f*/ 	.byte	0x66, 0x63, 0x6a, 0x65, 0x32, 0x6f, 0x77, 0x32, 0x70, 0x6c, 0x6a, 0x74, 0x69, 0x37, 0x62, 0x62
        /*019f*/ 	.byte	0x70, 0x72, 0x72, 0x6a, 0x62, 0x6f, 0x6f, 0x79, 0x6f, 0x67, 0x72, 0x7a, 0x6c, 0x64, 0x6a, 0x67
        /*01af*/ 	.byte	0x6f, 0x79, 0x78, 0x33, 0x66, 0x74, 0x2e, 0x70, 0x79, 0x00
	.type		assertFile_6,@object
	.size		assertFile_6,(assertFile_4 - assertFile_6)
assertFile_6:
        /*01b9*/ 	.byte	0x69, 0x6e, 0x64, 0x75, 0x63, 0x74, 0x6f, 0x72, 0x5f, 0x63, 0x61, 0x63, 0x68, 0x65, 0x2f, 0x62
        /*01c9*/ 	.byte	0x69, 0x2f, 0x63, 0x62, 0x69, 0x65, 0x37, 0x71, 0x6a, 0x68, 0x73, 0x6a, 0x36, 0x77, 0x7a, 0x79
        /*01d9*/ 	.byte	0x66, 0x63, 0x6a, 0x65, 0x32, 0x6f, 0x77, 0x32, 0x70, 0x6c, 0x6a, 0x74, 0x69, 0x37, 0x62, 0x62
        /*01e9*/ 	.byte	0x70, 0x72, 0x72, 0x6a, 0x62, 0x6f, 0x6f, 0x79, 0x6f, 0x67, 0x72, 0x7a, 0x6c, 0x64, 0x6a, 0x67
        /*01f9*/ 	.byte	0x6f, 0x79, 0x78, 0x33, 0x66, 0x74, 0x2e, 0x70, 0x79, 0x00
	.type		assertFile_4,@object
	.size		assertFile_4,(assertFile_0 - assertFile_4)
assertFile_4:
        /*0203*/ 	.byte	0x69, 0x6e, 0x64, 0x75, 0x63, 0x74, 0x6f, 0x72, 0x5f, 0x63, 0x61, 0x63, 0x68, 0x65, 0x2f, 0x62
        /*0213*/ 	.byte	0x69, 0x2f, 0x63, 0x62, 0x69, 0x65, 0x37, 0x71, 0x6a, 0x68, 0x73, 0x6a, 0x36, 0x77, 0x7a, 0x79
        /*0223*/ 	.byte	0x66, 0x63, 0x6a, 0x65, 0x32, 0x6f, 0x77, 0x32, 0x70, 0x6c, 0x6a, 0x74, 0x69, 0x37, 0x62, 0x62
        /*0233*/ 	.byte	0x70, 0x72, 0x72, 0x6a, 0x62, 0x6f, 0x6f, 0x79, 0x6f, 0x67, 0x72, 0x7a, 0x6c, 0x64, 0x6a, 0x67
        /*0243*/ 	.byte	0x6f, 0x79, 0x78, 0x33, 0x66, 0x74, 0x2e, 0x70, 0x79, 0x00
	.type		assertFile_0,@object
	.size		assertFile_0,(assertFile_1 - assertFile_0)
assertFile_0:
        /*024d*/ 	.byte	0x69, 0x6e, 0x64, 0x75, 0x63, 0x74, 0x6f, 0x72, 0x5f, 0x63, 0x61, 0x63, 0x68, 0x65, 0x2f, 0x62
        /*025d*/ 	.byte	0x69, 0x2f, 0x63, 0x62, 0x69, 0x65, 0x37, 0x71, 0x6a, 0x68, 0x73, 0x6a, 0x36, 0x77, 0x7a, 0x79
        /*026d*/ 	.byte	0x66, 0x63, 0x6a, 0x65, 0x32, 0x6f, 0x77, 0x32, 0x70, 0x6c, 0x6a, 0x74, 0x69, 0x37, 0x62, 0x62
        /*027d*/ 	.byte	0x70, 0x72, 0x72, 0x6a, 0x62, 0x6f, 0x6f, 0x79, 0x6f, 0x67, 0x72, 0x7a, 0x6c, 0x64, 0x6a, 0x67
        /*028d*/ 	.byte	0x6f, 0x79, 0x78, 0x33, 0x66, 0x74, 0x2e, 0x70, 0x79, 0x00
	.type		assertFile_1,@object
	.size		assertFile_1,(assertFile_5 - assertFile_1)
assertFile_1:
        /*0297*/ 	.byte	0x69, 0x6e, 0x64, 0x75, 0x63, 0x74, 0x6f, 0x72, 0x5f, 0x63, 0x61, 0x63, 0x68, 0x65, 0x2f, 0x62
        /*02a7*/ 	.byte	0x69, 0x2f, 0x63, 0x62, 0x69, 0x65, 0x37, 0x71, 0x6a, 0x68, 0x73, 0x6a, 0x36, 0x77, 0x7a, 0x79
        /*02b7*/ 	.byte	0x66, 0x63, 0x6a, 0x65, 0x32, 0x6f, 0x77, 0x32, 0x70, 0x6c, 0x6a, 0x74, 0x69, 0x37, 0x62, 0x62
        /*02c7*/ 	.byte	0x70, 0x72, 0x72, 0x6a, 0x62, 0x6f, 0x6f, 0x79, 0x6f, 0x67, 0x72, 0x7a, 0x6c, 0x64, 0x6a, 0x67
        /*02d7*/ 	.byte	0x6f, 0x79, 0x78, 0x33, 0x66, 0x74, 0x2e, 0x70, 0x79, 0x00
	.type		assertFile_5,@object
	.size		assertFile_5,(assertFile_7 - assertFile_5)
assertFile_5:
        /*02e1*/ 	.byte	0x69, 0x6e, 0x64, 0x75, 0x63, 0x74, 0x6f, 0x72, 0x5f, 0x63, 0x61, 0x63, 0x68, 0x65, 0x2f, 0x62
        /*02f1*/ 	.byte	0x69, 0x2f, 0x63, 0x62, 0x69, 0x65, 0x37, 0x71, 0x6a, 0x68, 0x73, 0x6a, 0x36, 0x77, 0x7a, 0x79
        /*0301*/ 	.byte	0x66, 0x63, 0x6a, 0x65, 0x32, 0x6f, 0x77, 0x32, 0x70, 0x6c, 0x6a, 0x74, 0x69, 0x37, 0x62, 0x62
        /*0311*/ 	.byte	0x70, 0x72, 0x72, 0x6a, 0x62, 0x6f, 0x6f, 0x79, 0x6f, 0x67, 0x72, 0x7a, 0x6c, 0x64, 0x6a, 0x67
        /*0321*/ 	.byte	0x6f, 0x79, 0x78, 0x33, 0x66, 0x74, 0x2e, 0x70, 0x79, 0x00
	.type		assertFile_7,@object
	.size		assertFile_7,(assertFile_3 - assertFile_7)
assertFile_7:
        /*032b*/ 	.byte	0x69, 0x6e, 0x64, 0x75, 0x63, 0x74, 0x6f, 0x72, 0x5f, 0x63, 0x61, 0x63, 0x68, 0x65, 0x2f, 0x62
        /*033b*/ 	.byte	0x69, 0x2f, 0x63, 0x62, 0x69, 0x65, 0x37, 0x71, 0x6a, 0x68, 0x73, 0x6a, 0x36, 0x77, 0x7a, 0x79
        /*034b*/ 	.byte	0x66, 0x63, 0x6a, 0x65, 0x32, 0x6f, 0x77, 0x32, 0x70, 0x6c, 0x6a, 0x74, 0x69, 0x37, 0x62, 0x62
        /*035b*/ 	.byte	0x70, 0x72, 0x72, 0x6a, 0x62, 0x6f, 0x6f, 0x79, 0x6f, 0x67, 0x72, 0x7a, 0x6c, 0x64, 0x6a, 0x67
        /*036b*/ 	.byte	0x6f, 0x79, 0x78, 0x33, 0x66, 0x74, 0x2e, 0x70, 0x79, 0x00
	.type		assertFile_3,@object
	.size		assertFile_3,(.L_13 - assertFile_3)
assertFile_3:
        /*0375*/ 	.byte	0x69, 0x6e, 0x64, 0x75, 0x63, 0x74, 0x6f, 0x72, 0x5f, 0x63, 0x61, 0x63, 0x68, 0x65, 0x2f, 0x62
        /*0385*/ 	.byte	0x69, 0x2f, 0x63, 0x62, 0x69, 0x65, 0x37, 0x71, 0x6a, 0x68, 0x73, 0x6a, 0x36, 0x77, 0x7a, 0x79
        /*0395*/ 	.byte	0x66, 0x63, 0x6a, 0x65, 0x32, 0x6f, 0x77, 0x32, 0x70, 0x6c, 0x6a, 0x74, 0x69, 0x37, 0x62, 0x62
        /*03a5*/ 	.byte	0x70, 0x72, 0x72, 0x6a, 0x62, 0x6f, 0x6f, 0x79, 0x6f, 0x67, 0x72, 0x7a, 0x6c, 0x64, 0x6a, 0x67
        /*03b5*/ 	.byte	0x6f, 0x79, 0x78, 0x33, 0x66, 0x74, 0x2e, 0x70, 0x79, 0x00
.L_13:


//--------------------- .nv.constant0.triton_poi_fused_grid_sampler_2d_1 --------------------------
	.section	.nv.constant0.triton_poi_fused_grid_sampler_2d_1,"a",@progbits
	.sectionflags	@""
	.align	4
.nv.constant0.triton_poi_fused_grid_sampler_2d_1:
	.zero		556


//--------------------- SYMBOLS --------------------------

	.type		__assertfail,@function
